// auto-generated by cutlass_sweep.gemm — config: {"arch": "sm_100", "cluster_m": 2, "cluster_n": 1, "dtype": "fp16", "dtype_b": "fp16", "layout": "nt", "stages": 0, "tile_k": 16, "tile_m": 128, "tile_n": 32}
#include "cutlass/cutlass.h"
#include "cutlass/gemm/collective/collective_builder.hpp"
#include "cutlass/gemm/device/gemm_universal_adapter.h"
#include "cutlass/gemm/kernel/gemm_universal.hpp"
#include "cutlass/epilogue/collective/collective_builder.hpp"

using ElemA = cutlass::half_t;
using ElemB = cutlass::half_t;
using ElemCD = cutlass::half_t;
using Acc  = float;
using TileShape    = cute::Shape<cute::_128, cute::_32, cute::_16>;
using ClusterShape = cute::Shape<cute::_2, cute::_1, cute::_1>;

using CollectiveEpilogue = typename cutlass::epilogue::collective::CollectiveBuilder<
    cutlass::arch::Sm100, cutlass::arch::OpClassTensorOp,
    TileShape, ClusterShape,
    cutlass::epilogue::collective::EpilogueTileAuto,
    Acc, Acc,
    ElemCD, cutlass::layout::RowMajor, 128 / cutlass::sizeof_bits<ElemCD>::value,
    ElemCD, cutlass::layout::RowMajor, 128 / cutlass::sizeof_bits<ElemCD>::value,
    cutlass::epilogue::collective::EpilogueScheduleAuto
  >::CollectiveOp;

using CollectiveMainloop = typename cutlass::gemm::collective::CollectiveBuilder<
    cutlass::arch::Sm100, cutlass::arch::OpClassTensorOp,
    ElemA, cutlass::layout::RowMajor, 128 / cutlass::sizeof_bits<ElemA>::value,
    ElemB, cutlass::layout::ColumnMajor, 128 / cutlass::sizeof_bits<ElemB>::value,
    Acc,
    TileShape, ClusterShape,
    cutlass::gemm::collective::StageCountAutoCarveout<static_cast<int>(sizeof(typename CollectiveEpilogue::SharedStorage))>,
    cutlass::gemm::collective::KernelScheduleAuto
  >::CollectiveOp;

using GemmKernel = cutlass::gemm::kernel::GemmUniversal<
    cute::Shape<int,int,int,int>,
    CollectiveMainloop,
    CollectiveEpilogue
>;
using Gemm = cutlass::gemm::device::GemmUniversalAdapter<GemmKernel>;

// Force the device kernel symbol into the cubin without needing a host main.
auto* _anchor = &cutlass::device_kernel<GemmKernel>;


// ===== COMPILED SASS (sm_100a) =====

	.target	sm_100a

	.elftype	@"ET_EXEC"


//--------------------- .note.nv.tkinfo           --------------------------
	.section	.note.nv.tkinfo,"",@"SHT_NOTE"
	.sectionflags	@"SHF_NOTE_NV_TKINFO"
	.tkinfo
        /*0018*/ 	.word	0x00000002
        /*0030*/ 	.string	""
        /*0030*/ 	.string	"ptxas"
        /*0030*/ 	.string	"Cuda compilation tools, release 13.0, V13.0.88"
        /*0030*/ 	.string	"Build cuda_13.0.r13.0/compiler.36424714_0"
        /*0030*/ 	.string	"-arch sm_100a -m 64 "



//--------------------- .note.nv.cuinfo           --------------------------
	.section	.note.nv.cuinfo,"",@"SHT_NOTE"
	.sectionflags	@"SHF_NOTE_NV_CUINFO"
        /*0018*/ 	.short	0x0002
        /*001a*/ 	.short	0x0064
        /*001c*/ 	.short	0x0082
	.zero		2


//--------------------- .nv.info                  --------------------------
	.section	.nv.info,"",@"SHT_CUDA_INFO"
	.align	4


	//----- nvinfo : EIATTR_REGCOUNT
	.align		4
        /*0000*/ 	.byte	0x04, 0x2f
        /*0002*/ 	.short	(.L_19 - .L_18)
	.align		4
.L_18:
        /*0004*/ 	.word	index@(_ZN7cutlass13device_kernelINS_4gemm6kernel13GemmUniversalIN4cute5tupleIJiiiiEEENS1_10collective13CollectiveMmaINS1_35MainloopSm100TmaUmmaWarpSpecializedILi86ELi2ELi4ENS5_IJNS4_1CILi2EEENSA_ILi1EEESC_EEEEENS5_IJNSA_ILi128EEENSA_ILi32EEENSA_ILi16EEEEEENS_6half_tENS5_IJlSC_lEEESJ_SK_NS4_8TiledMMAINS4_8MMA_AtomIJNS4_26SM100_MMA_F16BF16_2x1SM_SSISJ_SJ_fLi128ELi32ELNS4_4UMMA5MajorE0ELSP_0ELNSO_7ScaleInE0ELSQ_0EEEEEENS4_6LayoutINS5_IJSC_SC_SC_EEENS5_IJNSA_ILi0EEESV_SV_EEEEENS5_IJNS4_10UnderscoreESY_SY_EEEEENS4_18SM100_TMA_2SM_LOADENS4_14ComposedLayoutINS4_7SwizzleILi1ELi4ELi3EEENS4_18smem_ptr_flag_bitsILi16EEENST_INS5_IJNSA_ILi8EEESH_EEENS5_IJSH_SC_EEEEEEEvNS4_8identityES11_S1B_vS1C_EENS_8epilogue10collective18CollectiveEpilogueINS1E_23Sm100TmaWarpSpecializedILi2ELi1ELi16ELb1ELb0EEEJNS5_IJNSA_ILi64EEESG_SH_EEENS5_IJNST_IS1J_SC_EENST_ISG_SC_EEEEESJ_SK_SJ_SK_NS1E_6fusion15FusionCallbacksIS1I_NS1O_17LinearCombinationISJ_fSJ_fLNS_15FloatRoundStyleE2EEES1K_S1N_JEEENS4_5SM1004TMEM4LOAD26SM100_TMEM_LOAD_32dp32b16xENS4_13SM90_TMA_LOADENS12_INS13_ILi2ELi4ELi3EEES16_NST_INS5_IJS17_SG_EEENS5_IJSG_SC_EEEEEEENS4_39AutoVectorizingCopyWithAssumedAlignmentILi128EEENS4_14SM90_TMA_STOREES23_S25_S25_EEEvvEEEEvNT_6ParamsE)
        /*0008*/ 	.word	0x00000060


	//----- nvinfo : EIATTR_FRAME_SIZE
	.align		4
.L_19:
        /*000c*/ 	.byte	0x04, 0x11
        /*000e*/ 	.short	(.L_21 - .L_20)
	.align		4
.L_20:
        /*0010*/ 	.word	index@($__internal_2_$__cuda_sm10x_tcgen05_guardrail_trap_unallocated_columns_being_dealloced)
        /*0014*/ 	.word	0x00000000


	//----- nvinfo : EIATTR_FRAME_SIZE
	.align		4
.L_21:
        /*0018*/ 	.byte	0x04, 0x11
        /*001a*/ 	.short	(.L_23 - .L_22)
	.align		4
.L_22:
        /*001c*/ 	.word	index@($__internal_1_$__cuda_sm10x_tcgen05_guardrail_trap_phase_invalid_during_alloc)
        /*0020*/ 	.word	0x00000000


	//----- nvinfo : EIATTR_FRAME_SIZE
	.align		4
.L_23:
        /*0024*/ 	.byte	0x04, 0x11
        /*0026*/ 	.short	(.L_25 - .L_24)
	.align		4
.L_24:
        /*0028*/ 	.word	index@($__internal_0_$__cuda_sm10x_tcgen05_guardrail_trap_col_being_dealloced_not_returned_by_alloc)
        /*002c*/ 	.word	0x00000000


	//----- nvinfo : EIATTR_FRAME_SIZE
	.align		4
.L_25:
        /*0030*/ 	.byte	0x04, 0x11
        /*0032*/ 	.short	(.L_27 - .L_26)
	.align		4
.L_26:
        /*0034*/ 	.word	index@(_ZN7cutlass13device_kernelINS_4gemm6kernel13GemmUniversalIN4cute5tupleIJiiiiEEENS1_10collective13CollectiveMmaINS1_35MainloopSm100TmaUmmaWarpSpecializedILi86ELi2ELi4ENS5_IJNS4_1CILi2EEENSA_ILi1EEESC_EEEEENS5_IJNSA_ILi128EEENSA_ILi32EEENSA_ILi16EEEEEENS_6half_tENS5_IJlSC_lEEESJ_SK_NS4_8TiledMMAINS4_8MMA_AtomIJNS4_26SM100_MMA_F16BF16_2x1SM_SSISJ_SJ_fLi128ELi32ELNS4_4UMMA5MajorE0ELSP_0ELNSO_7ScaleInE0ELSQ_0EEEEEENS4_6LayoutINS5_IJSC_SC_SC_EEENS5_IJNSA_ILi0EEESV_SV_EEEEENS5_IJNS4_10UnderscoreESY_SY_EEEEENS4_18SM100_TMA_2SM_LOADENS4_14ComposedLayoutINS4_7SwizzleILi1ELi4ELi3EEENS4_18smem_ptr_flag_bitsILi16EEENST_INS5_IJNSA_ILi8EEESH_EEENS5_IJSH_SC_EEEEEEEvNS4_8identityES11_S1B_vS1C_EENS_8epilogue10collective18CollectiveEpilogueINS1E_23Sm100TmaWarpSpecializedILi2ELi1ELi16ELb1ELb0EEEJNS5_IJNSA_ILi64EEESG_SH_EEENS5_IJNST_IS1J_SC_EENST_ISG_SC_EEEEESJ_SK_SJ_SK_NS1E_6fusion15FusionCallbacksIS1I_NS1O_17LinearCombinationISJ_fSJ_fLNS_15FloatRoundStyleE2EEES1K_S1N_JEEENS4_5SM1004TMEM4LOAD26SM100_TMEM_LOAD_32dp32b16xENS4_13SM90_TMA_LOADENS12_INS13_ILi2ELi4ELi3EEES16_NST_INS5_IJS17_SG_EEENS5_IJSG_SC_EEEEEEENS4_39AutoVectorizingCopyWithAssumedAlignmentILi128EEENS4_14SM90_TMA_STOREES23_S25_S25_EEEvvEEEEvNT_6ParamsE)
        /*0038*/ 	.word	0x00000000


	//----- nvinfo : EIATTR_MIN_STACK_SIZE
	.align		4
.L_27:
        /*003c*/ 	.byte	0x04, 0x12
        /*003e*/ 	.short	(.L_29 - .L_28)
	.align		4
.L_28:
        /*0040*/ 	.word	index@(_ZN7cutlass13device_kernelINS_4gemm6kernel13GemmUniversalIN4cute5tupleIJiiiiEEENS1_10collective13CollectiveMmaINS1_35MainloopSm100TmaUmmaWarpSpecializedILi86ELi2ELi4ENS5_IJNS4_1CILi2EEENSA_ILi1EEESC_EEEEENS5_IJNSA_ILi128EEENSA_ILi32EEENSA_ILi16EEEEEENS_6half_tENS5_IJlSC_lEEESJ_SK_NS4_8TiledMMAINS4_8MMA_AtomIJNS4_26SM100_MMA_F16BF16_2x1SM_SSISJ_SJ_fLi128ELi32ELNS4_4UMMA5MajorE0ELSP_0ELNSO_7ScaleInE0ELSQ_0EEEEEENS4_6LayoutINS5_IJSC_SC_SC_EEENS5_IJNSA_ILi0EEESV_SV_EEEEENS5_IJNS4_10UnderscoreESY_SY_EEEEENS4_18SM100_TMA_2SM_LOADENS4_14ComposedLayoutINS4_7SwizzleILi1ELi4ELi3EEENS4_18smem_ptr_flag_bitsILi16EEENST_INS5_IJNSA_ILi8EEESH_EEENS5_IJSH_SC_EEEEEEEvNS4_8identityES11_S1B_vS1C_EENS_8epilogue10collective18CollectiveEpilogueINS1E_23Sm100TmaWarpSpecializedILi2ELi1ELi16ELb1ELb0EEEJNS5_IJNSA_ILi64EEESG_SH_EEENS5_IJNST_IS1J_SC_EENST_ISG_SC_EEEEESJ_SK_SJ_SK_NS1E_6fusion15FusionCallbacksIS1I_NS1O_17LinearCombinationISJ_fSJ_fLNS_15FloatRoundStyleE2EEES1K_S1N_JEEENS4_5SM1004TMEM4LOAD26SM100_TMEM_LOAD_32dp32b16xENS4_13SM90_TMA_LOADENS12_INS13_ILi2ELi4ELi3EEES16_NST_INS5_IJS17_SG_EEENS5_IJSG_SC_EEEEEEENS4_39AutoVectorizingCopyWithAssumedAlignmentILi128EEENS4_14SM90_TMA_STOREES23_S25_S25_EEEvvEEEEvNT_6ParamsE)
        /*0044*/ 	.word	0x00000000
.L_29:


//--------------------- .nv.compat                --------------------------
	.section	.nv.compat,"",@"SHT_CUDA_COMPAT_INFO"
	.align	4
        /*0000*/ 	.byte	0x02, 0x09, 0x01, 0x00, 0x02, 0x02, 0x02, 0x00, 0x02, 0x05, 0x05, 0x00, 0x03, 0x07, 0x01, 0x01
        /*0010*/ 	.byte	0x02, 0x03, 0x01, 0x00, 0x02, 0x06, 0x01, 0x00, 0x04, 0x0b, 0x08, 0x00, 0x09, 0x00, 0x00, 0x00
        /*0020*/ 	.byte	0x00, 0x00, 0x00, 0x00


//--------------------- .nv.info._ZN7cutlass13device_kernelINS_4gemm6kernel13GemmUniversalIN4cute5tupleIJiiiiEEENS1_10collective13CollectiveMmaINS1_35MainloopSm100TmaUmmaWarpSpecializedILi86ELi2ELi4ENS5_IJNS4_1CILi2EEENSA_ILi1EEESC_EEEEENS5_IJNSA_ILi128EEENSA_ILi32EEENSA_ILi16EEEEEENS_6half_tENS5_IJlSC_lEEESJ_SK_NS4_8TiledMMAINS4_8MMA_AtomIJNS4_26SM100_MMA_F16BF16_2x1SM_SSISJ_SJ_fLi128ELi32ELNS4_4UMMA5MajorE0ELSP_0ELNSO_7ScaleInE0ELSQ_0EEEEEENS4_6LayoutINS5_IJSC_SC_SC_EEENS5_IJNSA_ILi0EEESV_SV_EEEEENS5_IJNS4_10UnderscoreESY_SY_EEEEENS4_18SM100_TMA_2SM_LOADENS4_14ComposedLayoutINS4_7SwizzleILi1ELi4ELi3EEENS4_18smem_ptr_flag_bitsILi16EEENST_INS5_IJNSA_ILi8EEESH_EEENS5_IJSH_SC_EEEEEEEvNS4_8identityES11_S1B_vS1C_EENS_8epilogue10collective18CollectiveEpilogueINS1E_23Sm100TmaWarpSpecializedILi2ELi1ELi16ELb1ELb0EEEJNS5_IJNSA_ILi64EEESG_SH_EEENS5_IJNST_IS1J_SC_EENST_ISG_SC_EEEEESJ_SK_SJ_SK_NS1E_6fusion15FusionCallbacksIS1I_NS1O_17LinearCombinationISJ_fSJ_fLNS_15FloatRoundStyleE2EEES1K_S1N_JEEENS4_5SM1004TMEM4LOAD26SM100_TMEM_LOAD_32dp32b16xENS4_13SM90_TMA_LOADENS12_INS13_ILi2ELi4ELi3EEES16_NST_INS5_IJS17_SG_EEENS5_IJSG_SC_EEEEEEENS4_39AutoVectorizingCopyWithAssumedAlignmentILi128EEENS4_14SM90_TMA_STOREES23_S25_S25_EEEvvEEEEvNT_6ParamsE --------------------------
	.section	.nv.info._ZN7cutlass13device_kernelINS_4gemm6kernel13GemmUniversalIN4cute5tupleIJiiiiEEENS1_10collective13CollectiveMmaINS1_35MainloopSm100TmaUmmaWarpSpecializedILi86ELi2ELi4ENS5_IJNS4_1CILi2EEENSA_ILi1EEESC_EEEEENS5_IJNSA_ILi128EEENSA_ILi32EEENSA_ILi16EEEEEENS_6half_tENS5_IJlSC_lEEESJ_SK_NS4_8TiledMMAINS4_8MMA_AtomIJNS4_26SM100_MMA_F16BF16_2x1SM_SSISJ_SJ_fLi128ELi32ELNS4_4UMMA5MajorE0ELSP_0ELNSO_7ScaleInE0ELSQ_0EEEEEENS4_6LayoutINS5_IJSC_SC_SC_EEENS5_IJNSA_ILi0EEESV_SV_EEEEENS5_IJNS4_10UnderscoreESY_SY_EEEEENS4_18SM100_TMA_2SM_LOADENS4_14ComposedLayoutINS4_7SwizzleILi1ELi4ELi3EEENS4_18smem_ptr_flag_bitsILi16EEENST_INS5_IJNSA_ILi8EEESH_EEENS5_IJSH_SC_EEEEEEEvNS4_8identityES11_S1B_vS1C_EENS_8epilogue10collective18CollectiveEpilogueINS1E_23Sm100TmaWarpSpecializedILi2ELi1ELi16ELb1ELb0EEEJNS5_IJNSA_ILi64EEESG_SH_EEENS5_IJNST_IS1J_SC_EENST_ISG_SC_EEEEESJ_SK_SJ_SK_NS1E_6fusion15FusionCallbacksIS1I_NS1O_17LinearCombinationISJ_fSJ_fLNS_15FloatRoundStyleE2EEES1K_S1N_JEEENS4_5SM1004TMEM4LOAD26SM100_TMEM_LOAD_32dp32b16xENS4_13SM90_TMA_LOADENS12_INS13_ILi2ELi4ELi3EEES16_NST_INS5_IJS17_SG_EEENS5_IJSG_SC_EEEEEEENS4_39AutoVectorizingCopyWithAssumedAlignmentILi128EEENS4_14SM90_TMA_STOREES23_S25_S25_EEEvvEEEEvNT_6ParamsE,"",@"SHT_CUDA_INFO"
	.sectionflags	@""
	.align	4


	//----- nvinfo : EIATTR_CUDA_API_VERSION
	.align		4
        /*0000*/ 	.byte	0x04, 0x37
        /*0002*/ 	.short	(.L_31 - .L_30)
.L_30:
        /*0004*/ 	.word	0x00000082


	//----- nvinfo : EIATTR_KPARAM_INFO
	.align		4
.L_31:
        /*0008*/ 	.byte	0x04, 0x17
        /*000a*/ 	.short	(.L_33 - .L_32)
.L_32:
        /*000c*/ 	.word	0x00000000
        /*0010*/ 	.short	0x0000
        /*0012*/ 	.short	0x0000
        /*0014*/ 	.byte	0x00, 0xf0, 0x01, 0x20


	//----- nvinfo : EIATTR_AT_ENTRY_FRAGMENTS
	.align		4
.L_33:
        /*0018*/ 	.byte	0x04, 0x4f
        /*001a*/ 	.short	(.L_35 - .L_34)


	//   ....[0]....
.L_34:
        /*001c*/ 	.word	0x00000007


	//----- nvinfo : EIATTR_RESERVED_SMEM_USED
	.align		4
.L_35:
        /*0020*/ 	.byte	0x01, 0x41
	.zero		2


	//----- nvinfo : EIATTR_SPARSE_MMA_MASK
	.align		4
        /*0024*/ 	.byte	0x03, 0x50
        /*0026*/ 	.short	0x0000


	//----- nvinfo : EIATTR_TCGEN05_2CTA_USED
	.align		4
        /*0028*/ 	.byte	0x01, 0x52
	.zero		2


	//----- nvinfo : EIATTR_MAXREG_COUNT
	.align		4
        /*002c*/ 	.byte	0x03, 0x1b
        /*002e*/ 	.short	0x00ff


	//----- nvinfo : EIATTR_NUM_BARRIERS
	.align		4
        /*0030*/ 	.byte	0x02, 0x4c
        /*0032*/ 	.byte	0x07
	.zero		1


	//----- nvinfo : EIATTR_EXTERNS
	.align		4
        /*0034*/ 	.byte	0x04, 0x0f
        /*0036*/ 	.short	(.L_37 - .L_36)


	//   ....[0]....
	.align		4
.L_36:
        /*0038*/ 	.word	index@(__assertfail)


	//----- nvinfo : EIATTR_MERCURY_ISA_VERSION
	.align		4
.L_37:
        /*003c*/ 	.byte	0x03, 0x5f
        /*003e*/ 	.short	0x0101


	//----- nvinfo : EIATTR_INT_WARP_WIDE_INSTR_OFFSETS
	.align		4
        /*0040*/ 	.byte	0x04, 0x31
        /*0042*/ 	.short	(.L_39 - .L_38)


	//   ....[0]....
.L_38:
        /*0044*/ 	.word	0x00001740


	//   ....[1]....
        /*0048*/ 	.word	0x000017e0


	//   ....[2]....
        /*004c*/ 	.word	0x00002b50


	//   ....[3]....
        /*0050*/ 	.word	0x00004820


	//   ....[4]....
        /*0054*/ 	.word	0x00004840


	//   ....[5]....
        /*0058*/ 	.word	0x00004870


	//   ....[6]....
        /*005c*/ 	.word	0x00005270


	//   ....[7]....
        /*0060*/ 	.word	0x000053b0


	//----- nvinfo : EIATTR_COOP_GROUP_MASK_REGIDS
	.align		4
.L_39:
        /*0064*/ 	.byte	0x04, 0x29
        /*0066*/ 	.short	(.L_41 - .L_40)


	//   ....[0]....
.L_40:
        /*0068*/ 	.word	0xffffffff


	//   ....[1]....
        /*006c*/ 	.word	0xffffffff


	//   ....[2]....
        /*0070*/ 	.word	0xffffffff


	//   ....[3]....
        /*0074*/ 	.word	0xffffffff


	//   ....[4]....
        /*0078*/ 	.word	0xffffffff


	//   ....[5]....
        /*007c*/ 	.word	0xffffffff


	//   ....[6]....
        /*0080*/ 	.word	0xffffffff


	//   ....[7]....
        /*0084*/ 	.word	0xffffffff


	//   ....[8]....
        /*0088*/ 	.word	0xffffffff


	//   ....[9]....
        /*008c*/ 	.word	0xffffffff


	//   ....[10]....
        /*0090*/ 	.word	0xffffffff


	//   ....[11]....
        /*0094*/ 	.word	0xffffffff


	//   ....[12]....
        /*0098*/ 	.word	0xffffffff


	//   ....[13]....
        /*009c*/ 	.word	0xffffffff


	//----- nvinfo : EIATTR_COOP_GROUP_INSTR_OFFSETS
	.align		4
.L_41:
        /*00a0*/ 	.byte	0x04, 0x28
        /*00a2*/ 	.short	(.L_43 - .L_42)


	//   ....[0]....
.L_42:
        /*00a4*/ 	.word	0x000000c0


	//   ....[1]....
        /*00a8*/ 	.word	0x00000500


	//   ....[2]....
        /*00ac*/ 	.word	0x000010f0


	//   ....[3]....
        /*00b0*/ 	.word	0x00001240


	//   ....[4]....
        /*00b4*/ 	.word	0x00001330


	//   ....[5]....
        /*00b8*/ 	.word	0x00001490


	//   ....[6]....
        /*00bc*/ 	.word	0x00001620


	//   ....[7]....
        /*00c0*/ 	.word	0x00001860


	//   ....[8]....
        /*00c4*/ 	.word	0x00002a30


	//   ....[9]....
        /*00c8*/ 	.word	0x00003750


	//   ....[10]....
        /*00cc*/ 	.word	0x00003c20


	//   ....[11]....
        /*00d0*/ 	.word	0x00003c50


	//   ....[12]....
        /*00d4*/ 	.word	0x00004720


	//   ....[13]....
        /*00d8*/ 	.word	0x00004930


	//----- nvinfo : EIATTR_VRC_CTA_INIT_COUNT
	.align		4
.L_43:
        /*00dc*/ 	.byte	0x02, 0x4a
        /*00de*/ 	.byte	0x80
	.zero		1


	//----- nvinfo : EIATTR_SYSCALL_OFFSETS
	.align		4
        /*00e0*/ 	.byte	0x04, 0x46
        /*00e2*/ 	.short	(.L_45 - .L_44)


	//   ....[0]....
.L_44:
        /*00e4*/ 	.word	0x00005ec0


	//   ....[1]....
        /*00e8*/ 	.word	0x00005fb0


	//   ....[2]....
        /*00ec*/ 	.word	0x00006660


	//----- nvinfo : EIATTR_MBARRIER_INSTR_OFFSETS
	.align		4
.L_45:
        /*00f0*/ 	.byte	0x04, 0x39
        /*00f2*/ 	.short	(.L_47 - .L_46)


	//   ....[0]....
.L_46:
        /*00f4*/ 	.word	0x00000610
        /*00f8*/ 	.word	0x000000ff
        /*00fc*/ 	.word	0x00000000
        /*0100*/ 	.short	0x0100
        /*0102*/ 	.byte	0x08
	.zero		1


	//   ....[1]....
        /*0104*/ 	.word	0x00000620
        /*0108*/ 	.word	0x000000ff
        /*010c*/ 	.word	0x000002b0
        /*0110*/ 	.short	0x0100
        /*0112*/ 	.byte	0x08
	.zero		1


	//   ....[2]....
        /*0114*/ 	.word	0x00000630
        /*0118*/ 	.word	0x000000ff
        /*011c*/ 	.word	0x00000008
        /*0120*/ 	.short	0x0100
        /*0122*/ 	.byte	0x08
	.zero		1


	//   ....[3]....
        /*0124*/ 	.word	0x00000640
        /*0128*/ 	.word	0x000000ff
        /*012c*/ 	.word	0x000002b8
        /*0130*/ 	.short	0x0100
        /*0132*/ 	.byte	0x08
	.zero		1


	//   ....[4]....
        /*0134*/ 	.word	0x00000650
        /*0138*/ 	.word	0x000000ff
        /*013c*/ 	.word	0x00000010
        /*0140*/ 	.short	0x0100
        /*0142*/ 	.byte	0x08
	.zero		1


	//   ....[5]....
        /*0144*/ 	.word	0x00000660
        /*0148*/ 	.word	0x000000ff
        /*014c*/ 	.word	0x000002c0
        /*0150*/ 	.short	0x0100
        /*0152*/ 	.byte	0x08
	.zero		1


	//   ....[6]....
        /*0154*/ 	.word	0x00000670
        /*0158*/ 	.word	0x000000ff
        /*015c*/ 	.word	0x00000018
        /*0160*/ 	.short	0x0100
        /*0162*/ 	.byte	0x08
	.zero		1


	//   ....[7]....
        /*0164*/ 	.word	0x00000680
        /*0168*/ 	.word	0x000000ff
        /*016c*/ 	.word	0x000002c8
        /*0170*/ 	.short	0x0100
        /*0172*/ 	.byte	0x08
	.zero		1


	//   ....[8]....
        /*0174*/ 	.word	0x00000690
        /*0178*/ 	.word	0x000000ff
        /*017c*/ 	.word	0x00000020
        /*0180*/ 	.short	0x0100
        /*0182*/ 	.byte	0x08
	.zero		1


	//   ....[9]....
        /*0184*/ 	.word	0x000006a0
        /*0188*/ 	.word	0x000000ff
        /*018c*/ 	.word	0x000002d0
        /*0190*/ 	.short	0x0100
        /*0192*/ 	.byte	0x08
	.zero		1


	//   ....[10]....
        /*0194*/ 	.word	0x000006b0
        /*0198*/ 	.word	0x000000ff
        /*019c*/ 	.word	0x00000028
        /*01a0*/ 	.short	0x0100
        /*01a2*/ 	.byte	0x08
	.zero		1


	//   ....[11]....
        /*01a4*/ 	.word	0x000006c0
        /*01a8*/ 	.word	0x000000ff
        /*01ac*/ 	.word	0x000002d8
        /*01b0*/ 	.short	0x0100
        /*01b2*/ 	.byte	0x08
	.zero		1


	//   ....[12]....
        /*01b4*/ 	.word	0x000006d0
        /*01b8*/ 	.word	0x000000ff
        /*01bc*/ 	.word	0x00000030
        /*01c0*/ 	.short	0x0100
        /*01c2*/ 	.byte	0x08
	.zero		1


	//   ....[13]....
        /*01c4*/ 	.word	0x000006e0
        /*01c8*/ 	.word	0x000000ff
        /*01cc*/ 	.word	0x000002e0
        /*01d0*/ 	.short	0x0100
        /*01d2*/ 	.byte	0x08
	.zero		1


	//   ....[14]....
        /*01d4*/ 	.word	0x000006f0
        /*01d8*/ 	.word	0x000000ff
        /*01dc*/ 	.word	0x00000038
        /*01e0*/ 	.short	0x0100
        /*01e2*/ 	.byte	0x08
	.zero		1


	//   ....[15]....
        /*01e4*/ 	.word	0x00000700
        /*01e8*/ 	.word	0x000000ff
        /*01ec*/ 	.word	0x000002e8
        /*01f0*/ 	.short	0x0100
        /*01f2*/ 	.byte	0x08
	.zero		1


	//   ....[16]....
        /*01f4*/ 	.word	0x00000710
        /*01f8*/ 	.word	0x000000ff
        /*01fc*/ 	.word	0x00000040
        /*0200*/ 	.short	0x0100
        /*0202*/ 	.byte	0x08
	.zero		1


	//   ....[17]....
        /*0204*/ 	.word	0x00000720
        /*0208*/ 	.word	0x000000ff
        /*020c*/ 	.word	0x000002f0
        /*0210*/ 	.short	0x0100
        /*0212*/ 	.byte	0x08
	.zero		1


	//   ....[18]....
        /*0214*/ 	.word	0x00000730
        /*0218*/ 	.word	0x000000ff
        /*021c*/ 	.word	0x00000048
        /*0220*/ 	.short	0x0100
        /*0222*/ 	.byte	0x08
	.zero		1


	//   ....[19]....
        /*0224*/ 	.word	0x00000740
        /*0228*/ 	.word	0x000000ff
        /*022c*/ 	.word	0x000002f8
        /*0230*/ 	.short	0x0100
        /*0232*/ 	.byte	0x08
	.zero		1


	//   ....[20]....
        /*0234*/ 	.word	0x00000750
        /*0238*/ 	.word	0x000000ff
        /*023c*/ 	.word	0x00000050
        /*0240*/ 	.short	0x0100
        /*0242*/ 	.byte	0x08
	.zero		1


	//   ....[21]....
        /*0244*/ 	.word	0x00000760
        /*0248*/ 	.word	0x000000ff
        /*024c*/ 	.word	0x00000300
        /*0250*/ 	.short	0x0100
        /*0252*/ 	.byte	0x08
	.zero		1


	//   ....[22]....
        /*0254*/ 	.word	0x00000770
        /*0258*/ 	.word	0x000000ff
        /*025c*/ 	.word	0x00000058
        /*0260*/ 	.short	0x0100
        /*0262*/ 	.byte	0x08
	.zero		1


	//   ....[23]....
        /*0264*/ 	.word	0x00000780
        /*0268*/ 	.word	0x000000ff
        /*026c*/ 	.word	0x00000308
        /*0270*/ 	.short	0x0100
        /*0272*/ 	.byte	0x08
	.zero		1


	//   ....[24]....
        /*0274*/ 	.word	0x00000790
        /*0278*/ 	.word	0x000000ff
        /*027c*/ 	.word	0x00000060
        /*0280*/ 	.short	0x0100
        /*0282*/ 	.byte	0x08
	.zero		1


	//   ....[25]....
        /*0284*/ 	.word	0x000007a0
        /*0288*/ 	.word	0x000000ff
        /*028c*/ 	.word	0x00000310
        /*0290*/ 	.short	0x0100
        /*0292*/ 	.byte	0x08
	.zero		1


	//   ....[26]....
        /*0294*/ 	.word	0x000007b0
        /*0298*/ 	.word	0x000000ff
        /*029c*/ 	.word	0x00000068
        /*02a0*/ 	.short	0x0100
        /*02a2*/ 	.byte	0x08
	.zero		1


	//   ....[27]....
        /*02a4*/ 	.word	0x000007c0
        /*02a8*/ 	.word	0x000000ff
        /*02ac*/ 	.word	0x00000318
        /*02b0*/ 	.short	0x0100
        /*02b2*/ 	.byte	0x08
	.zero		1


	//   ....[28]....
        /*02b4*/ 	.word	0x000007d0
        /*02b8*/ 	.word	0x000000ff
        /*02bc*/ 	.word	0x00000070
        /*02c0*/ 	.short	0x0100
        /*02c2*/ 	.byte	0x08
	.zero		1


	//   ....[29]....
        /*02c4*/ 	.word	0x000007e0
        /*02c8*/ 	.word	0x000000ff
        /*02cc*/ 	.word	0x00000320
        /*02d0*/ 	.short	0x0100
        /*02d2*/ 	.byte	0x08
	.zero		1


	//   ....[30]....
        /*02d4*/ 	.word	0x000007f0
        /*02d8*/ 	.word	0x000000ff
        /*02dc*/ 	.word	0x00000078
        /*02e0*/ 	.short	0x0100
        /*02e2*/ 	.byte	0x08
	.zero		1


	//   ....[31]....
        /*02e4*/ 	.word	0x00000800
        /*02e8*/ 	.word	0x000000ff
        /*02ec*/ 	.word	0x00000328
        /*02f0*/ 	.short	0x0100
        /*02f2*/ 	.byte	0x08
	.zero		1


	//   ....[32]....
        /*02f4*/ 	.word	0x00000810
        /*02f8*/ 	.word	0x000000ff
        /*02fc*/ 	.word	0x00000080
        /*0300*/ 	.short	0x0100
        /*0302*/ 	.byte	0x08
	.zero		1


	//   ....[33]....
        /*0304*/ 	.word	0x00000820
        /*0308*/ 	.word	0x000000ff
        /*030c*/ 	.word	0x00000330
        /*0310*/ 	.short	0x0100
        /*0312*/ 	.byte	0x08
	.zero		1


	//   ....[34]....
        /*0314*/ 	.word	0x00000830
        /*0318*/ 	.word	0x000000ff
        /*031c*/ 	.word	0x00000088
        /*0320*/ 	.short	0x0100
        /*0322*/ 	.byte	0x08
	.zero		1


	//   ....[35]....
        /*0324*/ 	.word	0x00000840
        /*0328*/ 	.word	0x000000ff
        /*032c*/ 	.word	0x00000338
        /*0330*/ 	.short	0x0100
        /*0332*/ 	.byte	0x08
	.zero		1


	//   ....[36]....
        /*0334*/ 	.word	0x00000850
        /*0338*/ 	.word	0x000000ff
        /*033c*/ 	.word	0x00000090
        /*0340*/ 	.short	0x0100
        /*0342*/ 	.byte	0x08
	.zero		1


	//   ....[37]....
        /*0344*/ 	.word	0x00000860
        /*0348*/ 	.word	0x000000ff
        /*034c*/ 	.word	0x00000340
        /*0350*/ 	.short	0x0100
        /*0352*/ 	.byte	0x08
	.zero		1


	//   ....[38]....
        /*0354*/ 	.word	0x00000870
        /*0358*/ 	.word	0x000000ff
        /*035c*/ 	.word	0x00000098
        /*0360*/ 	.short	0x0100
        /*0362*/ 	.byte	0x08
	.zero		1


	//   ....[39]....
        /*0364*/ 	.word	0x00000880
        /*0368*/ 	.word	0x000000ff
        /*036c*/ 	.word	0x00000348
        /*0370*/ 	.short	0x0100
        /*0372*/ 	.byte	0x08
	.zero		1


	//   ....[40]....
        /*0374*/ 	.word	0x00000890
        /*0378*/ 	.word	0x000000ff
        /*037c*/ 	.word	0x000000a0
        /*0380*/ 	.short	0x0100
        /*0382*/ 	.byte	0x08
	.zero		1


	//   ....[41]....
        /*0384*/ 	.word	0x000008a0
        /*0388*/ 	.word	0x000000ff
        /*038c*/ 	.word	0x00000350
        /*0390*/ 	.short	0x0100
        /*0392*/ 	.byte	0x08
	.zero		1


	//   ....[42]....
        /*0394*/ 	.word	0x000008b0
        /*0398*/ 	.word	0x000000ff
        /*039c*/ 	.word	0x000000a8
        /*03a0*/ 	.short	0x0100
        /*03a2*/ 	.byte	0x08
	.zero		1


	//   ....[43]....
        /*03a4*/ 	.word	0x000008c0
        /*03a8*/ 	.word	0x000000ff
        /*03ac*/ 	.word	0x00000358
        /*03b0*/ 	.short	0x0100
        /*03b2*/ 	.byte	0x08
	.zero		1


	//   ....[44]....
        /*03b4*/ 	.word	0x000008d0
        /*03b8*/ 	.word	0x000000ff
        /*03bc*/ 	.word	0x000000b0
        /*03c0*/ 	.short	0x0100
        /*03c2*/ 	.byte	0x08
	.zero		1


	//   ....[45]....
        /*03c4*/ 	.word	0x000008e0
        /*03c8*/ 	.word	0x000000ff
        /*03cc*/ 	.word	0x00000360
        /*03d0*/ 	.short	0x0100
        /*03d2*/ 	.byte	0x08
	.zero		1


	//   ....[46]....
        /*03d4*/ 	.word	0x000008f0
        /*03d8*/ 	.word	0x000000ff
        /*03dc*/ 	.word	0x000000b8
        /*03e0*/ 	.short	0x0100
        /*03e2*/ 	.byte	0x08
	.zero		1


	//   ....[47]....
        /*03e4*/ 	.word	0x00000900
        /*03e8*/ 	.word	0x000000ff
        /*03ec*/ 	.word	0x00000368
        /*03f0*/ 	.short	0x0100
        /*03f2*/ 	.byte	0x08
	.zero		1


	//   ....[48]....
        /*03f4*/ 	.word	0x00000910
        /*03f8*/ 	.word	0x000000ff
        /*03fc*/ 	.word	0x000000c0
        /*0400*/ 	.short	0x0100
        /*0402*/ 	.byte	0x08
	.zero		1


	//   ....[49]....
        /*0404*/ 	.word	0x00000920
        /*0408*/ 	.word	0x000000ff
        /*040c*/ 	.word	0x00000370
        /*0410*/ 	.short	0x0100
        /*0412*/ 	.byte	0x08
	.zero		1


	//   ....[50]....
        /*0414*/ 	.word	0x00000930
        /*0418*/ 	.word	0x000000ff
        /*041c*/ 	.word	0x000000c8
        /*0420*/ 	.short	0x0100
        /*0422*/ 	.byte	0x08
	.zero		1


	//   ....[51]....
        /*0424*/ 	.word	0x00000940
        /*0428*/ 	.word	0x000000ff
        /*042c*/ 	.word	0x00000378
        /*0430*/ 	.short	0x0100
        /*0432*/ 	.byte	0x08
	.zero		1


	//   ....[52]....
        /*0434*/ 	.word	0x00000950
        /*0438*/ 	.word	0x000000ff
        /*043c*/ 	.word	0x000000d0
        /*0440*/ 	.short	0x0100
        /*0442*/ 	.byte	0x08
	.zero		1


	//   ....[53]....
        /*0444*/ 	.word	0x00000960
        /*0448*/ 	.word	0x000000ff
        /*044c*/ 	.word	0x00000380
        /*0450*/ 	.short	0x0100
        /*0452*/ 	.byte	0x08
	.zero		1


	//   ....[54]....
        /*0454*/ 	.word	0x00000970
        /*0458*/ 	.word	0x000000ff
        /*045c*/ 	.word	0x000000d8
        /*0460*/ 	.short	0x0100
        /*0462*/ 	.byte	0x08
	.zero		1


	//   ....[55]....
        /*0464*/ 	.word	0x00000980
        /*0468*/ 	.word	0x000000ff
        /*046c*/ 	.word	0x00000388
        /*0470*/ 	.short	0x0100
        /*0472*/ 	.byte	0x08
	.zero		1


	//   ....[56]....
        /*0474*/ 	.word	0x00000990
        /*0478*/ 	.word	0x000000ff
        /*047c*/ 	.word	0x000000e0
        /*0480*/ 	.short	0x0100
        /*0482*/ 	.byte	0x08
	.zero		1


	//   ....[57]....
        /*0484*/ 	.word	0x000009a0
        /*0488*/ 	.word	0x000000ff
        /*048c*/ 	.word	0x00000390
        /*0490*/ 	.short	0x0100
        /*0492*/ 	.byte	0x08
	.zero		1


	//   ....[58]....
        /*0494*/ 	.word	0x000009b0
        /*0498*/ 	.word	0x000000ff
        /*049c*/ 	.word	0x000000e8
        /*04a0*/ 	.short	0x0100
        /*04a2*/ 	.byte	0x08
	.zero		1


	//   ....[59]....
        /*04a4*/ 	.word	0x000009c0
        /*04a8*/ 	.word	0x000000ff
        /*04ac*/ 	.word	0x00000398
        /*04b0*/ 	.short	0x0100
        /*04b2*/ 	.byte	0x08
	.zero		1


	//   ....[60]....
        /*04b4*/ 	.word	0x000009d0
        /*04b8*/ 	.word	0x000000ff
        /*04bc*/ 	.word	0x000000f0
        /*04c0*/ 	.short	0x0100
        /*04c2*/ 	.byte	0x08
	.zero		1


	//   ....[61]....
        /*04c4*/ 	.word	0x000009e0
        /*04c8*/ 	.word	0x000000ff
        /*04cc*/ 	.word	0x000003a0
        /*04d0*/ 	.short	0x0100
        /*04d2*/ 	.byte	0x08
	.zero		1


	//   ....[62]....
        /*04d4*/ 	.word	0x000009f0
        /*04d8*/ 	.word	0x000000ff
        /*04dc*/ 	.word	0x000000f8
        /*04e0*/ 	.short	0x0100
        /*04e2*/ 	.byte	0x08
	.zero		1


	//   ....[63]....
        /*04e4*/ 	.word	0x00000a00
        /*04e8*/ 	.word	0x000000ff
        /*04ec*/ 	.word	0x000003a8
        /*04f0*/ 	.short	0x0100
        /*04f2*/ 	.byte	0x08
	.zero		1


	//   ....[64]....
        /*04f4*/ 	.word	0x00000a10
        /*04f8*/ 	.word	0x000000ff
        /*04fc*/ 	.word	0x00000100
        /*0500*/ 	.short	0x0100
        /*0502*/ 	.byte	0x08
	.zero		1


	//   ....[65]....
        /*0504*/ 	.word	0x00000a20
        /*0508*/ 	.word	0x000000ff
        /*050c*/ 	.word	0x000003b0
        /*0510*/ 	.short	0x0100
        /*0512*/ 	.byte	0x08
	.zero		1


	//   ....[66]....
        /*0514*/ 	.word	0x00000a30
        /*0518*/ 	.word	0x000000ff
        /*051c*/ 	.word	0x00000108
        /*0520*/ 	.short	0x0100
        /*0522*/ 	.byte	0x08
	.zero		1


	//   ....[67]....
        /*0524*/ 	.word	0x00000a40
        /*0528*/ 	.word	0x000000ff
        /*052c*/ 	.word	0x000003b8
        /*0530*/ 	.short	0x0100
        /*0532*/ 	.byte	0x08
	.zero		1


	//   ....[68]....
        /*0534*/ 	.word	0x00000a50
        /*0538*/ 	.word	0x000000ff
        /*053c*/ 	.word	0x00000110
        /*0540*/ 	.short	0x0100
        /*0542*/ 	.byte	0x08
	.zero		1


	//   ....[69]....
        /*0544*/ 	.word	0x00000a60
        /*0548*/ 	.word	0x000000ff
        /*054c*/ 	.word	0x000003c0
        /*0550*/ 	.short	0x0100
        /*0552*/ 	.byte	0x08
	.zero		1


	//   ....[70]....
        /*0554*/ 	.word	0x00000a70
        /*0558*/ 	.word	0x000000ff
        /*055c*/ 	.word	0x00000118
        /*0560*/ 	.short	0x0100
        /*0562*/ 	.byte	0x08
	.zero		1


	//   ....[71]....
        /*0564*/ 	.word	0x00000a80
        /*0568*/ 	.word	0x000000ff
        /*056c*/ 	.word	0x000003c8
        /*0570*/ 	.short	0x0100
        /*0572*/ 	.byte	0x08
	.zero		1


	//   ....[72]....
        /*0574*/ 	.word	0x00000a90
        /*0578*/ 	.word	0x000000ff
        /*057c*/ 	.word	0x00000120
        /*0580*/ 	.short	0x0100
        /*0582*/ 	.byte	0x08
	.zero		1


	//   ....[73]....
        /*0584*/ 	.word	0x00000aa0
        /*0588*/ 	.word	0x000000ff
        /*058c*/ 	.word	0x000003d0
        /*0590*/ 	.short	0x0100
        /*0592*/ 	.byte	0x08
	.zero		1


	//   ....[74]....
        /*0594*/ 	.word	0x00000ab0
        /*0598*/ 	.word	0x000000ff
        /*059c*/ 	.word	0x00000128
        /*05a0*/ 	.short	0x0100
        /*05a2*/ 	.byte	0x08
	.zero		1


	//   ....[75]....
        /*05a4*/ 	.word	0x00000ac0
        /*05a8*/ 	.word	0x000000ff
        /*05ac*/ 	.word	0x000003d8
        /*05b0*/ 	.short	0x0100
        /*05b2*/ 	.byte	0x08
	.zero		1


	//   ....[76]....
        /*05b4*/ 	.word	0x00000ad0
        /*05b8*/ 	.word	0x000000ff
        /*05bc*/ 	.word	0x00000130
        /*05c0*/ 	.short	0x0100
        /*05c2*/ 	.byte	0x08
	.zero		1


	//   ....[77]....
        /*05c4*/ 	.word	0x00000ae0
        /*05c8*/ 	.word	0x000000ff
        /*05cc*/ 	.word	0x000003e0
        /*05d0*/ 	.short	0x0100
        /*05d2*/ 	.byte	0x08
	.zero		1


	//   ....[78]....
        /*05d4*/ 	.word	0x00000af0
        /*05d8*/ 	.word	0x000000ff
        /*05dc*/ 	.word	0x00000138
        /*05e0*/ 	.short	0x0100
        /*05e2*/ 	.byte	0x08
	.zero		1


	//   ....[79]....
        /*05e4*/ 	.word	0x00000b00
        /*05e8*/ 	.word	0x000000ff
        /*05ec*/ 	.word	0x000003e8
        /*05f0*/ 	.short	0x0100
        /*05f2*/ 	.byte	0x08
	.zero		1


	//   ....[80]....
        /*05f4*/ 	.word	0x00000b10
        /*05f8*/ 	.word	0x000000ff
        /*05fc*/ 	.word	0x00000140
        /*0600*/ 	.short	0x0100
        /*0602*/ 	.byte	0x08
	.zero		1


	//   ....[81]....
        /*0604*/ 	.word	0x00000b20
        /*0608*/ 	.word	0x000000ff
        /*060c*/ 	.word	0x000003f0
        /*0610*/ 	.short	0x0100
        /*0612*/ 	.byte	0x08
	.zero		1


	//   ....[82]....
        /*0614*/ 	.word	0x00000b30
        /*0618*/ 	.word	0x000000ff
        /*061c*/ 	.word	0x00000148
        /*0620*/ 	.short	0x0100
        /*0622*/ 	.byte	0x08
	.zero		1


	//   ....[83]....
        /*0624*/ 	.word	0x00000b40
        /*0628*/ 	.word	0x000000ff
        /*062c*/ 	.word	0x000003f8
        /*0630*/ 	.short	0x0100
        /*0632*/ 	.byte	0x08
	.zero		1


	//   ....[84]....
        /*0634*/ 	.word	0x00000b50
        /*0638*/ 	.word	0x000000ff
        /*063c*/ 	.word	0x00000150
        /*0640*/ 	.short	0x0100
        /*0642*/ 	.byte	0x08
	.zero		1


	//   ....[85]....
        /*0644*/ 	.word	0x00000b60
        /*0648*/ 	.word	0x000000ff
        /*064c*/ 	.word	0x00000400
        /*0650*/ 	.short	0x0100
        /*0652*/ 	.byte	0x08
	.zero		1


	//   ....[86]....
        /*0654*/ 	.word	0x00000b70
        /*0658*/ 	.word	0x000000ff
        /*065c*/ 	.word	0x00000158
        /*0660*/ 	.short	0x0100
        /*0662*/ 	.byte	0x08
	.zero		1


	//   ....[87]....
        /*0664*/ 	.word	0x00000b80
        /*0668*/ 	.word	0x000000ff
        /*066c*/ 	.word	0x00000408
        /*0670*/ 	.short	0x0100
        /*0672*/ 	.byte	0x08
	.zero		1


	//   ....[88]....
        /*0674*/ 	.word	0x00000b90
        /*0678*/ 	.word	0x000000ff
        /*067c*/ 	.word	0x00000160
        /*0680*/ 	.short	0x0100
        /*0682*/ 	.byte	0x08
	.zero		1


	//   ....[89]....
        /*0684*/ 	.word	0x00000ba0
        /*0688*/ 	.word	0x000000ff
        /*068c*/ 	.word	0x00000410
        /*0690*/ 	.short	0x0100
        /*0692*/ 	.byte	0x08
	.zero		1


	//   ....[90]....
        /*0694*/ 	.word	0x00000bb0
        /*0698*/ 	.word	0x000000ff
        /*069c*/ 	.word	0x00000168
        /*06a0*/ 	.short	0x0100
        /*06a2*/ 	.byte	0x08
	.zero		1


	//   ....[91]....
        /*06a4*/ 	.word	0x00000bc0
        /*06a8*/ 	.word	0x000000ff
        /*06ac*/ 	.word	0x00000418
        /*06b0*/ 	.short	0x0100
        /*06b2*/ 	.byte	0x08
	.zero		1


	//   ....[92]....
        /*06b4*/ 	.word	0x00000bd0
        /*06b8*/ 	.word	0x000000ff
        /*06bc*/ 	.word	0x00000170
        /*06c0*/ 	.short	0x0100
        /*06c2*/ 	.byte	0x08
	.zero		1


	//   ....[93]....
        /*06c4*/ 	.word	0x00000be0
        /*06c8*/ 	.word	0x000000ff
        /*06cc*/ 	.word	0x00000420
        /*06d0*/ 	.short	0x0100
        /*06d2*/ 	.byte	0x08
	.zero		1


	//   ....[94]....
        /*06d4*/ 	.word	0x00000bf0
        /*06d8*/ 	.word	0x000000ff
        /*06dc*/ 	.word	0x00000178
        /*06e0*/ 	.short	0x0100
        /*06e2*/ 	.byte	0x08
	.zero		1


	//   ....[95]....
        /*06e4*/ 	.word	0x00000c00
        /*06e8*/ 	.word	0x000000ff
        /*06ec*/ 	.word	0x00000428
        /*06f0*/ 	.short	0x0100
        /*06f2*/ 	.byte	0x08
	.zero		1


	//   ....[96]....
        /*06f4*/ 	.word	0x00000c10
        /*06f8*/ 	.word	0x000000ff
        /*06fc*/ 	.word	0x00000180
        /*0700*/ 	.short	0x0100
        /*0702*/ 	.byte	0x08
	.zero		1


	//   ....[97]....
        /*0704*/ 	.word	0x00000c20
        /*0708*/ 	.word	0x000000ff
        /*070c*/ 	.word	0x00000430
        /*0710*/ 	.short	0x0100
        /*0712*/ 	.byte	0x08
	.zero		1


	//   ....[98]....
        /*0714*/ 	.word	0x00000c30
        /*0718*/ 	.word	0x000000ff
        /*071c*/ 	.word	0x00000188
        /*0720*/ 	.short	0x0100
        /*0722*/ 	.byte	0x08
	.zero		1


	//   ....[99]....
        /*0724*/ 	.word	0x00000c40
        /*0728*/ 	.word	0x000000ff
        /*072c*/ 	.word	0x00000438
        /*0730*/ 	.short	0x0100
        /*0732*/ 	.byte	0x08
	.zero		1


	//   ....[100]....
        /*0734*/ 	.word	0x00000c50
        /*0738*/ 	.word	0x000000ff
        /*073c*/ 	.word	0x00000190
        /*0740*/ 	.short	0x0100
        /*0742*/ 	.byte	0x08
	.zero		1


	//   ....[101]....
        /*0744*/ 	.word	0x00000c60
        /*0748*/ 	.word	0x000000ff
        /*074c*/ 	.word	0x00000440
        /*0750*/ 	.short	0x0100
        /*0752*/ 	.byte	0x08
	.zero		1


	//   ....[102]....
        /*0754*/ 	.word	0x00000c70
        /*0758*/ 	.word	0x000000ff
        /*075c*/ 	.word	0x00000198
        /*0760*/ 	.short	0x0100
        /*0762*/ 	.byte	0x08
	.zero		1


	//   ....[103]....
        /*0764*/ 	.word	0x00000c80
        /*0768*/ 	.word	0x000000ff
        /*076c*/ 	.word	0x00000448
        /*0770*/ 	.short	0x0100
        /*0772*/ 	.byte	0x08
	.zero		1


	//   ....[104]....
        /*0774*/ 	.word	0x00000c90
        /*0778*/ 	.word	0x000000ff
        /*077c*/ 	.word	0x000001a0
        /*0780*/ 	.short	0x0100
        /*0782*/ 	.byte	0x08
	.zero		1


	//   ....[105]....
        /*0784*/ 	.word	0x00000ca0
        /*0788*/ 	.word	0x000000ff
        /*078c*/ 	.word	0x00000450
        /*0790*/ 	.short	0x0100
        /*0792*/ 	.byte	0x08
	.zero		1


	//   ....[106]....
        /*0794*/ 	.word	0x00000cb0
        /*0798*/ 	.word	0x000000ff
        /*079c*/ 	.word	0x000001a8
        /*07a0*/ 	.short	0x0100
        /*07a2*/ 	.byte	0x08
	.zero		1


	//   ....[107]....
        /*07a4*/ 	.word	0x00000cc0
        /*07a8*/ 	.word	0x000000ff
        /*07ac*/ 	.word	0x00000458
        /*07b0*/ 	.short	0x0100
        /*07b2*/ 	.byte	0x08
	.zero		1


	//   ....[108]....
        /*07b4*/ 	.word	0x00000cd0
        /*07b8*/ 	.word	0x000000ff
        /*07bc*/ 	.word	0x000001b0
        /*07c0*/ 	.short	0x0100
        /*07c2*/ 	.byte	0x08
	.zero		1


	//   ....[109]....
        /*07c4*/ 	.word	0x00000ce0
        /*07c8*/ 	.word	0x000000ff
        /*07cc*/ 	.word	0x00000460
        /*07d0*/ 	.short	0x0100
        /*07d2*/ 	.byte	0x08
	.zero		1


	//   ....[110]....
        /*07d4*/ 	.word	0x00000cf0
        /*07d8*/ 	.word	0x000000ff
        /*07dc*/ 	.word	0x000001b8
        /*07e0*/ 	.short	0x0100
        /*07e2*/ 	.byte	0x08
	.zero		1


	//   ....[111]....
        /*07e4*/ 	.word	0x00000d00
        /*07e8*/ 	.word	0x000000ff
        /*07ec*/ 	.word	0x00000468
        /*07f0*/ 	.short	0x0100
        /*07f2*/ 	.byte	0x08
	.zero		1


	//   ....[112]....
        /*07f4*/ 	.word	0x00000d10
        /*07f8*/ 	.word	0x000000ff
        /*07fc*/ 	.word	0x000001c0
        /*0800*/ 	.short	0x0100
        /*0802*/ 	.byte	0x08
	.zero		1


	//   ....[113]....
        /*0804*/ 	.word	0x00000d20
        /*0808*/ 	.word	0x000000ff
        /*080c*/ 	.word	0x00000470
        /*0810*/ 	.short	0x0100
        /*0812*/ 	.byte	0x08
	.zero		1


	//   ....[114]....
        /*0814*/ 	.word	0x00000d30
        /*0818*/ 	.word	0x000000ff
        /*081c*/ 	.word	0x000001c8
        /*0820*/ 	.short	0x0100
        /*0822*/ 	.byte	0x08
	.zero		1


	//   ....[115]....
        /*0824*/ 	.word	0x00000d40
        /*0828*/ 	.word	0x000000ff
        /*082c*/ 	.word	0x00000478
        /*0830*/ 	.short	0x0100
        /*0832*/ 	.byte	0x08
	.zero		1


	//   ....[116]....
        /*0834*/ 	.word	0x00000d50
        /*0838*/ 	.word	0x000000ff
        /*083c*/ 	.word	0x000001d0
        /*0840*/ 	.short	0x0100
        /*0842*/ 	.byte	0x08
	.zero		1


	//   ....[117]....
        /*0844*/ 	.word	0x00000d60
        /*0848*/ 	.word	0x000000ff
        /*084c*/ 	.word	0x00000480
        /*0850*/ 	.short	0x0100
        /*0852*/ 	.byte	0x08
	.zero		1


	//   ....[118]....
        /*0854*/ 	.word	0x00000d70
        /*0858*/ 	.word	0x000000ff
        /*085c*/ 	.word	0x000001d8
        /*0860*/ 	.short	0x0100
        /*0862*/ 	.byte	0x08
	.zero		1


	//   ....[119]....
        /*0864*/ 	.word	0x00000d80
        /*0868*/ 	.word	0x000000ff
        /*086c*/ 	.word	0x00000488
        /*0870*/ 	.short	0x0100
        /*0872*/ 	.byte	0x08
	.zero		1


	//   ....[120]....
        /*0874*/ 	.word	0x00000d90
        /*0878*/ 	.word	0x000000ff
        /*087c*/ 	.word	0x000001e0
        /*0880*/ 	.short	0x0100
        /*0882*/ 	.byte	0x08
	.zero		1


	//   ....[121]....
        /*0884*/ 	.word	0x00000da0
        /*0888*/ 	.word	0x000000ff
        /*088c*/ 	.word	0x00000490
        /*0890*/ 	.short	0x0100
        /*0892*/ 	.byte	0x08
	.zero		1


	//   ....[122]....
        /*0894*/ 	.word	0x00000db0
        /*0898*/ 	.word	0x000000ff
        /*089c*/ 	.word	0x000001e8
        /*08a0*/ 	.short	0x0100
        /*08a2*/ 	.byte	0x08
	.zero		1


	//   ....[123]....
        /*08a4*/ 	.word	0x00000dc0
        /*08a8*/ 	.word	0x000000ff
        /*08ac*/ 	.word	0x00000498
        /*08b0*/ 	.short	0x0100
        /*08b2*/ 	.byte	0x08
	.zero		1


	//   ....[124]....
        /*08b4*/ 	.word	0x00000dd0
        /*08b8*/ 	.word	0x000000ff
        /*08bc*/ 	.word	0x000001f0
        /*08c0*/ 	.short	0x0100
        /*08c2*/ 	.byte	0x08
	.zero		1


	//   ....[125]....
        /*08c4*/ 	.word	0x00000de0
        /*08c8*/ 	.word	0x000000ff
        /*08cc*/ 	.word	0x000004a0
        /*08d0*/ 	.short	0x0100
        /*08d2*/ 	.byte	0x08
	.zero		1


	//   ....[126]....
        /*08d4*/ 	.word	0x00000df0
        /*08d8*/ 	.word	0x000000ff
        /*08dc*/ 	.word	0x000001f8
        /*08e0*/ 	.short	0x0100
        /*08e2*/ 	.byte	0x08
	.zero		1


	//   ....[127]....
        /*08e4*/ 	.word	0x00000e00
        /*08e8*/ 	.word	0x000000ff
        /*08ec*/ 	.word	0x000004a8
        /*08f0*/ 	.short	0x0100
        /*08f2*/ 	.byte	0x08
	.zero		1


	//   ....[128]....
        /*08f4*/ 	.word	0x00000e10
        /*08f8*/ 	.word	0x000000ff
        /*08fc*/ 	.word	0x00000200
        /*0900*/ 	.short	0x0100
        /*0902*/ 	.byte	0x08
	.zero		1


	//   ....[129]....
        /*0904*/ 	.word	0x00000e20
        /*0908*/ 	.word	0x000000ff
        /*090c*/ 	.word	0x000004b0
        /*0910*/ 	.short	0x0100
        /*0912*/ 	.byte	0x08
	.zero		1


	//   ....[130]....
        /*0914*/ 	.word	0x00000e30
        /*0918*/ 	.word	0x000000ff
        /*091c*/ 	.word	0x00000208
        /*0920*/ 	.short	0x0100
        /*0922*/ 	.byte	0x08
	.zero		1


	//   ....[131]....
        /*0924*/ 	.word	0x00000e40
        /*0928*/ 	.word	0x000000ff
        /*092c*/ 	.word	0x000004b8
        /*0930*/ 	.short	0x0100
        /*0932*/ 	.byte	0x08
	.zero		1


	//   ....[132]....
        /*0934*/ 	.word	0x00000e50
        /*0938*/ 	.word	0x000000ff
        /*093c*/ 	.word	0x00000210
        /*0940*/ 	.short	0x0100
        /*0942*/ 	.byte	0x08
	.zero		1


	//   ....[133]....
        /*0944*/ 	.word	0x00000e60
        /*0948*/ 	.word	0x000000ff
        /*094c*/ 	.word	0x000004c0
        /*0950*/ 	.short	0x0100
        /*0952*/ 	.byte	0x08
	.zero		1


	//   ....[134]....
        /*0954*/ 	.word	0x00000e70
        /*0958*/ 	.word	0x000000ff
        /*095c*/ 	.word	0x00000218
        /*0960*/ 	.short	0x0100
        /*0962*/ 	.byte	0x08
	.zero		1


	//   ....[135]....
        /*0964*/ 	.word	0x00000e80
        /*0968*/ 	.word	0x000000ff
        /*096c*/ 	.word	0x000004c8
        /*0970*/ 	.short	0x0100
        /*0972*/ 	.byte	0x08
	.zero		1


	//   ....[136]....
        /*0974*/ 	.word	0x00000e90
        /*0978*/ 	.word	0x000000ff
        /*097c*/ 	.word	0x00000220
        /*0980*/ 	.short	0x0100
        /*0982*/ 	.byte	0x08
	.zero		1


	//   ....[137]....
        /*0984*/ 	.word	0x00000ea0
        /*0988*/ 	.word	0x000000ff
        /*098c*/ 	.word	0x000004d0
        /*0990*/ 	.short	0x0100
        /*0992*/ 	.byte	0x08
	.zero		1


	//   ....[138]....
        /*0994*/ 	.word	0x00000eb0
        /*0998*/ 	.word	0x000000ff
        /*099c*/ 	.word	0x00000228
        /*09a0*/ 	.short	0x0100
        /*09a2*/ 	.byte	0x08
	.zero		1


	//   ....[139]....
        /*09a4*/ 	.word	0x00000ec0
        /*09a8*/ 	.word	0x000000ff
        /*09ac*/ 	.word	0x000004d8
        /*09b0*/ 	.short	0x0100
        /*09b2*/ 	.byte	0x08
	.zero		1


	//   ....[140]....
        /*09b4*/ 	.word	0x00000ed0
        /*09b8*/ 	.word	0x000000ff
        /*09bc*/ 	.word	0x00000230
        /*09c0*/ 	.short	0x0100
        /*09c2*/ 	.byte	0x08
	.zero		1


	//   ....[141]....
        /*09c4*/ 	.word	0x00000ee0
        /*09c8*/ 	.word	0x000000ff
        /*09cc*/ 	.word	0x000004e0
        /*09d0*/ 	.short	0x0100
        /*09d2*/ 	.byte	0x08
	.zero		1


	//   ....[142]....
        /*09d4*/ 	.word	0x00000ef0
        /*09d8*/ 	.word	0x000000ff
        /*09dc*/ 	.word	0x00000238
        /*09e0*/ 	.short	0x0100
        /*09e2*/ 	.byte	0x08
	.zero		1


	//   ....[143]....
        /*09e4*/ 	.word	0x00000f00
        /*09e8*/ 	.word	0x000000ff
        /*09ec*/ 	.word	0x000004e8
        /*09f0*/ 	.short	0x0100
        /*09f2*/ 	.byte	0x08
	.zero		1


	//   ....[144]....
        /*09f4*/ 	.word	0x00000f10
        /*09f8*/ 	.word	0x000000ff
        /*09fc*/ 	.word	0x00000240
        /*0a00*/ 	.short	0x0100
        /*0a02*/ 	.byte	0x08
	.zero		1


	//   ....[145]....
        /*0a04*/ 	.word	0x00000f20
        /*0a08*/ 	.word	0x000000ff
        /*0a0c*/ 	.word	0x000004f0
        /*0a10*/ 	.short	0x0100
        /*0a12*/ 	.byte	0x08
	.zero		1


	//   ....[146]....
        /*0a14*/ 	.word	0x00000f30
        /*0a18*/ 	.word	0x000000ff
        /*0a1c*/ 	.word	0x00000248
        /*0a20*/ 	.short	0x0100
        /*0a22*/ 	.byte	0x08
	.zero		1


	//   ....[147]....
        /*0a24*/ 	.word	0x00000f40
        /*0a28*/ 	.word	0x000000ff
        /*0a2c*/ 	.word	0x000004f8
        /*0a30*/ 	.short	0x0100
        /*0a32*/ 	.byte	0x08
	.zero		1


	//   ....[148]....
        /*0a34*/ 	.word	0x00000f50
        /*0a38*/ 	.word	0x000000ff
        /*0a3c*/ 	.word	0x00000250
        /*0a40*/ 	.short	0x0100
        /*0a42*/ 	.byte	0x08
	.zero		1


	//   ....[149]....
        /*0a44*/ 	.word	0x00000f60
        /*0a48*/ 	.word	0x000000ff
        /*0a4c*/ 	.word	0x00000500
        /*0a50*/ 	.short	0x0100
        /*0a52*/ 	.byte	0x08
	.zero		1


	//   ....[150]....
        /*0a54*/ 	.word	0x00000f70
        /*0a58*/ 	.word	0x000000ff
        /*0a5c*/ 	.word	0x00000258
        /*0a60*/ 	.short	0x0100
        /*0a62*/ 	.byte	0x08
	.zero		1


	//   ....[151]....
        /*0a64*/ 	.word	0x00000f80
        /*0a68*/ 	.word	0x000000ff
        /*0a6c*/ 	.word	0x00000508
        /*0a70*/ 	.short	0x0100
        /*0a72*/ 	.byte	0x08
	.zero		1


	//   ....[152]....
        /*0a74*/ 	.word	0x00000f90
        /*0a78*/ 	.word	0x000000ff
        /*0a7c*/ 	.word	0x00000260
        /*0a80*/ 	.short	0x0100
        /*0a82*/ 	.byte	0x08
	.zero		1


	//   ....[153]....
        /*0a84*/ 	.word	0x00000fa0
        /*0a88*/ 	.word	0x000000ff
        /*0a8c*/ 	.word	0x00000510
        /*0a90*/ 	.short	0x0100
        /*0a92*/ 	.byte	0x08
	.zero		1


	//   ....[154]....
        /*0a94*/ 	.word	0x00000fb0
        /*0a98*/ 	.word	0x000000ff
        /*0a9c*/ 	.word	0x00000268
        /*0aa0*/ 	.short	0x0100
        /*0aa2*/ 	.byte	0x08
	.zero		1


	//   ....[155]....
        /*0aa4*/ 	.word	0x00000fc0
        /*0aa8*/ 	.word	0x000000ff
        /*0aac*/ 	.word	0x00000518
        /*0ab0*/ 	.short	0x0100
        /*0ab2*/ 	.byte	0x08
	.zero		1


	//   ....[156]....
        /*0ab4*/ 	.word	0x00000fd0
        /*0ab8*/ 	.word	0x000000ff
        /*0abc*/ 	.word	0x00000270
        /*0ac0*/ 	.short	0x0100
        /*0ac2*/ 	.byte	0x08
	.zero		1


	//   ....[157]....
        /*0ac4*/ 	.word	0x00000fe0
        /*0ac8*/ 	.word	0x000000ff
        /*0acc*/ 	.word	0x00000520
        /*0ad0*/ 	.short	0x0100
        /*0ad2*/ 	.byte	0x08
	.zero		1


	//   ....[158]....
        /*0ad4*/ 	.word	0x00000ff0
        /*0ad8*/ 	.word	0x000000ff
        /*0adc*/ 	.word	0x00000278
        /*0ae0*/ 	.short	0x0100
        /*0ae2*/ 	.byte	0x08
	.zero		1


	//   ....[159]....
        /*0ae4*/ 	.word	0x00001000
        /*0ae8*/ 	.word	0x000000ff
        /*0aec*/ 	.word	0x00000528
        /*0af0*/ 	.short	0x0100
        /*0af2*/ 	.byte	0x08
	.zero		1


	//   ....[160]....
        /*0af4*/ 	.word	0x00001010
        /*0af8*/ 	.word	0x000000ff
        /*0afc*/ 	.word	0x00000280
        /*0b00*/ 	.short	0x0100
        /*0b02*/ 	.byte	0x08
	.zero		1


	//   ....[161]....
        /*0b04*/ 	.word	0x00001020
        /*0b08*/ 	.word	0x000000ff
        /*0b0c*/ 	.word	0x00000530
        /*0b10*/ 	.short	0x0100
        /*0b12*/ 	.byte	0x08
	.zero		1


	//   ....[162]....
        /*0b14*/ 	.word	0x00001030
        /*0b18*/ 	.word	0x000000ff
        /*0b1c*/ 	.word	0x00000288
        /*0b20*/ 	.short	0x0100
        /*0b22*/ 	.byte	0x08
	.zero		1


	//   ....[163]....
        /*0b24*/ 	.word	0x00001040
        /*0b28*/ 	.word	0x000000ff
        /*0b2c*/ 	.word	0x00000538
        /*0b30*/ 	.short	0x0100
        /*0b32*/ 	.byte	0x08
	.zero		1


	//   ....[164]....
        /*0b34*/ 	.word	0x00001050
        /*0b38*/ 	.word	0x000000ff
        /*0b3c*/ 	.word	0x00000290
        /*0b40*/ 	.short	0x0100
        /*0b42*/ 	.byte	0x08
	.zero		1


	//   ....[165]....
        /*0b44*/ 	.word	0x00001060
        /*0b48*/ 	.word	0x000000ff
        /*0b4c*/ 	.word	0x00000540
        /*0b50*/ 	.short	0x0100
        /*0b52*/ 	.byte	0x08
	.zero		1


	//   ....[166]....
        /*0b54*/ 	.word	0x00001070
        /*0b58*/ 	.word	0x000000ff
        /*0b5c*/ 	.word	0x00000298
        /*0b60*/ 	.short	0x0100
        /*0b62*/ 	.byte	0x08
	.zero		1


	//   ....[167]....
        /*0b64*/ 	.word	0x00001080
        /*0b68*/ 	.word	0x000000ff
        /*0b6c*/ 	.word	0x00000548
        /*0b70*/ 	.short	0x0100
        /*0b72*/ 	.byte	0x08
	.zero		1


	//   ....[168]....
        /*0b74*/ 	.word	0x00001090
        /*0b78*/ 	.word	0x000000ff
        /*0b7c*/ 	.word	0x000002a0
        /*0b80*/ 	.short	0x0100
        /*0b82*/ 	.byte	0x08
	.zero		1


	//   ....[169]....
        /*0b84*/ 	.word	0x000010a0
        /*0b88*/ 	.word	0x000000ff
        /*0b8c*/ 	.word	0x00000550
        /*0b90*/ 	.short	0x0100
        /*0b92*/ 	.byte	0x08
	.zero		1


	//   ....[170]....
        /*0b94*/ 	.word	0x000010b0
        /*0b98*/ 	.word	0x000000ff
        /*0b9c*/ 	.word	0x000002a8
        /*0ba0*/ 	.short	0x0100
        /*0ba2*/ 	.byte	0x08
	.zero		1


	//   ....[171]....
        /*0ba4*/ 	.word	0x000010c0
        /*0ba8*/ 	.word	0x000000ff
        /*0bac*/ 	.word	0x00000558
        /*0bb0*/ 	.short	0x0100
        /*0bb2*/ 	.byte	0x08
	.zero		1


	//   ....[172]....
        /*0bb4*/ 	.word	0x000011f0
        /*0bb8*/ 	.word	0x000000ff
        /*0bbc*/ 	.word	0x00000560
        /*0bc0*/ 	.short	0x0100
        /*0bc2*/ 	.byte	0x09
	.zero		1


	//   ....[173]....
        /*0bc4*/ 	.word	0x00001200
        /*0bc8*/ 	.word	0x000000ff
        /*0bcc*/ 	.word	0x00000570
        /*0bd0*/ 	.short	0x0100
        /*0bd2*/ 	.byte	0x09
	.zero		1


	//   ....[174]....
        /*0bd4*/ 	.word	0x00001210
        /*0bd8*/ 	.word	0x000000ff
        /*0bdc*/ 	.word	0x00000568
        /*0be0*/ 	.short	0x0100
        /*0be2*/ 	.byte	0x09
	.zero		1


	//   ....[175]....
        /*0be4*/ 	.word	0x00001220
        /*0be8*/ 	.word	0x000000ff
        /*0bec*/ 	.word	0x00000578
        /*0bf0*/ 	.short	0x0100
        /*0bf2*/ 	.byte	0x09
	.zero		1


	//   ....[176]....
        /*0bf4*/ 	.word	0x00001300
        /*0bf8*/ 	.word	0x000000ff
        /*0bfc*/ 	.word	0x00000580
        /*0c00*/ 	.short	0x0100
        /*0c02*/ 	.byte	0x08
	.zero		1


	//   ....[177]....
        /*0c04*/ 	.word	0x00001310
        /*0c08*/ 	.word	0x000000ff
        /*0c0c*/ 	.word	0x00000588
        /*0c10*/ 	.short	0x0100
        /*0c12*/ 	.byte	0x08
	.zero		1


	//   ....[178]....
        /*0c14*/ 	.word	0x00001440
        /*0c18*/ 	.word	0x000000ff
        /*0c1c*/ 	.word	0x00000590
        /*0c20*/ 	.short	0x0100
        /*0c22*/ 	.byte	0x08
	.zero		1


	//   ....[179]....
        /*0c24*/ 	.word	0x00001450
        /*0c28*/ 	.word	0x000000ff
        /*0c2c*/ 	.word	0x000005a0
        /*0c30*/ 	.short	0x0100
        /*0c32*/ 	.byte	0x08
	.zero		1


	//   ....[180]....
        /*0c34*/ 	.word	0x00001460
        /*0c38*/ 	.word	0x000000ff
        /*0c3c*/ 	.word	0x00000598
        /*0c40*/ 	.short	0x0100
        /*0c42*/ 	.byte	0x08
	.zero		1


	//   ....[181]....
        /*0c44*/ 	.word	0x00001470
        /*0c48*/ 	.word	0x000000ff
        /*0c4c*/ 	.word	0x000005a8
        /*0c50*/ 	.short	0x0100
        /*0c52*/ 	.byte	0x08
	.zero		1


	//   ....[182]....
        /*0c54*/ 	.word	0x00001590
        /*0c58*/ 	.word	0x000000ff
        /*0c5c*/ 	.word	0x000005b0
        /*0c60*/ 	.short	0x0100
        /*0c62*/ 	.byte	0x09
	.zero		1


	//   ....[183]....
        /*0c64*/ 	.word	0x000015a0
        /*0c68*/ 	.word	0x000000ff
        /*0c6c*/ 	.word	0x000005d0
        /*0c70*/ 	.short	0x0100
        /*0c72*/ 	.byte	0x09
	.zero		1


	//   ....[184]....
        /*0c74*/ 	.word	0x000015b0
        /*0c78*/ 	.word	0x000000ff
        /*0c7c*/ 	.word	0x000005b8
        /*0c80*/ 	.short	0x0100
        /*0c82*/ 	.byte	0x09
	.zero		1


	//   ....[185]....
        /*0c84*/ 	.word	0x000015c0
        /*0c88*/ 	.word	0x000000ff
        /*0c8c*/ 	.word	0x000005d8
        /*0c90*/ 	.short	0x0100
        /*0c92*/ 	.byte	0x09
	.zero		1


	//   ....[186]....
        /*0c94*/ 	.word	0x000015d0
        /*0c98*/ 	.word	0x000000ff
        /*0c9c*/ 	.word	0x000005c0
        /*0ca0*/ 	.short	0x0100
        /*0ca2*/ 	.byte	0x09
	.zero		1


	//   ....[187]....
        /*0ca4*/ 	.word	0x000015e0
        /*0ca8*/ 	.word	0x000000ff
        /*0cac*/ 	.word	0x000005e0
        /*0cb0*/ 	.short	0x0100
        /*0cb2*/ 	.byte	0x09
	.zero		1


	//   ....[188]....
        /*0cb4*/ 	.word	0x000015f0
        /*0cb8*/ 	.word	0x000000ff
        /*0cbc*/ 	.word	0x000005c8
        /*0cc0*/ 	.short	0x0100
        /*0cc2*/ 	.byte	0x09
	.zero		1


	//   ....[189]....
        /*0cc4*/ 	.word	0x00001600
        /*0cc8*/ 	.word	0x000000ff
        /*0ccc*/ 	.word	0x000005e8
        /*0cd0*/ 	.short	0x0100
        /*0cd2*/ 	.byte	0x09
	.zero		1


	//   ....[190]....
        /*0cd4*/ 	.word	0x000016f0
        /*0cd8*/ 	.word	0x000000ff
        /*0cdc*/ 	.word	0x000005f0
        /*0ce0*/ 	.short	0x0100
        /*0ce2*/ 	.byte	0x08
	.zero		1


	//   ....[191]....
        /*0ce4*/ 	.word	0x00001700
        /*0ce8*/ 	.word	0x000000ff
        /*0cec*/ 	.word	0x00000600
        /*0cf0*/ 	.short	0x0100
        /*0cf2*/ 	.byte	0x08
	.zero		1


	//   ....[192]....
        /*0cf4*/ 	.word	0x00001710
        /*0cf8*/ 	.word	0x000000ff
        /*0cfc*/ 	.word	0x000005f8
        /*0d00*/ 	.short	0x0100
        /*0d02*/ 	.byte	0x08
	.zero		1


	//   ....[193]....
        /*0d04*/ 	.word	0x00001720
        /*0d08*/ 	.word	0x000000ff
        /*0d0c*/ 	.word	0x00000608
        /*0d10*/ 	.short	0x0100
        /*0d12*/ 	.byte	0x08
	.zero		1


	//   ....[194]....
        /*0d14*/ 	.word	0x00001810
        /*0d18*/ 	.word	0x000000ff
        /*0d1c*/ 	.word	0x00000610
        /*0d20*/ 	.short	0x0100
        /*0d22*/ 	.byte	0x06
	.zero		1


	//   ....[195]....
        /*0d24*/ 	.word	0x00002230
        /*0d28*/ 	.word	0x00000003
        /*0d2c*/ 	.word	0x00000600
        /*0d30*/ 	.short	0x010a
        /*0d32*/ 	.byte	0xff
	.zero		1


	//   ....[196]....
        /*0d34*/ 	.word	0x00002260
        /*0d38*/ 	.word	0x00000003
        /*0d3c*/ 	.word	0x000005f0
        /*0d40*/ 	.short	0x0101
        /*0d42*/ 	.byte	0xff
	.zero		1


	//   ....[197]....
        /*0d44*/ 	.word	0x00002360
        /*0d48*/ 	.word	0x000000ff
        /*0d4c*/ 	.word	0x000002b0
        /*0d50*/ 	.short	0x010a
        /*0d52*/ 	.byte	0x08
	.zero		1


	//   ....[198]....
        /*0d54*/ 	.word	0x00002430
        /*0d58*/ 	.word	0x000000ff
        /*0d5c*/ 	.word	0x000002b0
        /*0d60*/ 	.short	0x010a
        /*0d62*/ 	.byte	0x21
	.zero		1


	//   ....[199]....
        /*0d64*/ 	.word	0x000025e0
        /*0d68*/ 	.word	0x000000ff
        /*0d6c*/ 	.word	0x000002b0
        /*0d70*/ 	.short	0x010a
        /*0d72*/ 	.byte	0x08
	.zero		1


	//   ....[200]....
        /*0d74*/ 	.word	0x000026e0
        /*0d78*/ 	.word	0x000000ff
        /*0d7c*/ 	.word	0x00000588
        /*0d80*/ 	.short	0x0101
        /*0d82*/ 	.byte	0x04
	.zero		1


	//   ....[201]....
        /*0d84*/ 	.word	0x00002700
        /*0d88*/ 	.word	0x000000ff
        /*0d8c*/ 	.word	0x000002b0
        /*0d90*/ 	.short	0x010a
        /*0d92*/ 	.byte	0x08
	.zero		1


	//   ....[202]....
        /*0d94*/ 	.word	0x00002780
        /*0d98*/ 	.word	0x000000ff
        /*0d9c*/ 	.word	0x000002b0
        /*0da0*/ 	.short	0x010a
        /*0da2*/ 	.byte	0x11
	.zero		1


	//   ....[203]....
        /*0da4*/ 	.word	0x00002910
        /*0da8*/ 	.word	0x000000ff
        /*0dac*/ 	.word	0x000002b0
        /*0db0*/ 	.short	0x010a
        /*0db2*/ 	.byte	0x08
	.zero		1


	//   ....[204]....
        /*0db4*/ 	.word	0x00002a60
        /*0db8*/ 	.word	0x00000002
        /*0dbc*/ 	.word	0x00000590
        /*0dc0*/ 	.short	0x010a
        /*0dc2*/ 	.byte	0xff
	.zero		1


	//   ....[205]....
        /*0dc4*/ 	.word	0x00002b20
        /*0dc8*/ 	.word	0x00000002
        /*0dcc*/ 	.word	0x00000000
        /*0dd0*/ 	.short	0x0101
        /*0dd2*/ 	.byte	0xff
	.zero		1


	//   ....[206]....
        /*0dd4*/ 	.word	0x00003090
        /*0dd8*/ 	.word	0x000000ff
        /*0ddc*/ 	.word	0x00000000
        /*0de0*/ 	.short	0x010a
        /*0de2*/ 	.byte	0x05
	.zero		1


	//   ....[207]....
        /*0de4*/ 	.word	0x00003120
        /*0de8*/ 	.word	0x000000ff
        /*0dec*/ 	.word	0x00000000
        /*0df0*/ 	.short	0x010a
        /*0df2*/ 	.byte	0x05
	.zero		1


	//   ....[208]....
        /*0df4*/ 	.word	0x000032b0
        /*0df8*/ 	.word	0x00000000
        /*0dfc*/ 	.word	0x000005f0
        /*0e00*/ 	.short	0x010a
        /*0e02*/ 	.byte	0xff
	.zero		1


	//   ....[209]....
        /*0e04*/ 	.word	0x00003320
        /*0e08*/ 	.word	0x00000004
        /*0e0c*/ 	.word	0x00000000
        /*0e10*/ 	.short	0x0101
        /*0e12*/ 	.byte	0xff
	.zero		1


	//   ....[210]....
        /*0e14*/ 	.word	0x00003340
        /*0e18*/ 	.word	0x000000ff
        /*0e1c*/ 	.word	0x000005a0
        /*0e20*/ 	.short	0x010a
        /*0e22*/ 	.byte	0x05
	.zero		1


	//   ....[211]....
        /*0e24*/ 	.word	0x00003460
        /*0e28*/ 	.word	0x00000000
        /*0e2c*/ 	.word	0x00000590
        /*0e30*/ 	.short	0x010a
        /*0e32*/ 	.byte	0xff
	.zero		1


	//   ....[212]....
        /*0e34*/ 	.word	0x00003560
        /*0e38*/ 	.word	0x00000000
        /*0e3c*/ 	.word	0x00000000
        /*0e40*/ 	.short	0x0101
        /*0e42*/ 	.byte	0xff
	.zero		1


	//   ....[213]....
        /*0e44*/ 	.word	0x000035f0
        /*0e48*/ 	.word	0x000000ff
        /*0e4c*/ 	.word	0x000005a0
        /*0e50*/ 	.short	0x0106
        /*0e52*/ 	.byte	0x05
	.zero		1


	//   ....[214]....
        /*0e54*/ 	.word	0x00003610
        /*0e58*/ 	.word	0x000000ff
        /*0e5c*/ 	.word	0x000005a0
        /*0e60*/ 	.short	0x010a
        /*0e62*/ 	.byte	0x05
	.zero		1


	//   ....[215]....
        /*0e64*/ 	.word	0x000036a0
        /*0e68*/ 	.word	0x000000ff
        /*0e6c*/ 	.word	0x000005a0
        /*0e70*/ 	.short	0x0106
        /*0e72*/ 	.byte	0x04
	.zero		1


	//   ....[216]....
        /*0e74*/ 	.word	0x000036e0
        /*0e78*/ 	.word	0x00000000
        /*0e7c*/ 	.word	0x000005a0
        /*0e80*/ 	.short	0x010a
        /*0e82*/ 	.byte	0xff
	.zero		1


	//   ....[217]....
        /*0e84*/ 	.word	0x00003920
        /*0e88*/ 	.word	0x000000ff
        /*0e8c*/ 	.word	0x00000008
        /*0e90*/ 	.short	0x010a
        /*0e92*/ 	.byte	0x06
	.zero		1


	//   ....[218]....
        /*0e94*/ 	.word	0x00003940
        /*0e98*/ 	.word	0x000000ff
        /*0e9c*/ 	.word	0x00000008
        /*0ea0*/ 	.short	0x010a
        /*0ea2*/ 	.byte	0x06
	.zero		1


	//   ....[219]....
        /*0ea4*/ 	.word	0x00003ad0
        /*0ea8*/ 	.word	0x000000ff
        /*0eac*/ 	.word	0x00000008
        /*0eb0*/ 	.short	0x010a
        /*0eb2*/ 	.byte	0x06
	.zero		1


	//   ....[220]....
        /*0eb4*/ 	.word	0x00003af0
        /*0eb8*/ 	.word	0x000000ff
        /*0ebc*/ 	.word	0x00000008
        /*0ec0*/ 	.short	0x010a
        /*0ec2*/ 	.byte	0x06
	.zero		1


	//   ....[221]....
        /*0ec4*/ 	.word	0x00003bb0
        /*0ec8*/ 	.word	0x000000ff
        /*0ecc*/ 	.word	0x00000000
        /*0ed0*/ 	.short	0x0101
        /*0ed2*/ 	.byte	0x07
	.zero		1


	//   ....[222]....
        /*0ed4*/ 	.word	0x00003e90
        /*0ed8*/ 	.word	0x00000000
        /*0edc*/ 	.word	0x00000590
        /*0ee0*/ 	.short	0x010a
        /*0ee2*/ 	.byte	0xff
	.zero		1


	//   ....[223]....
        /*0ee4*/ 	.word	0x00003f50
        /*0ee8*/ 	.word	0x00000000
        /*0eec*/ 	.word	0x00000000
        /*0ef0*/ 	.short	0x0101
        /*0ef2*/ 	.byte	0xff
	.zero		1


	//   ....[224]....
        /*0ef4*/ 	.word	0x00004000
        /*0ef8*/ 	.word	0x000000ff
        /*0efc*/ 	.word	0x00000000
        /*0f00*/ 	.short	0x010a
        /*0f02*/ 	.byte	0x06
	.zero		1


	//   ....[225]....
        /*0f04*/ 	.word	0x00004010
        /*0f08*/ 	.word	0x000000ff
        /*0f0c*/ 	.word	0x000005d0
        /*0f10*/ 	.short	0x010a
        /*0f12*/ 	.byte	0x0b
	.zero		1


	//   ....[226]....
        /*0f14*/ 	.word	0x000040d0
        /*0f18*/ 	.word	0x000000ff
        /*0f1c*/ 	.word	0x00000000
        /*0f20*/ 	.short	0x010a
        /*0f22*/ 	.byte	0x09
	.zero		1


	//   ....[227]....
        /*0f24*/ 	.word	0x00004210
        /*0f28*/ 	.word	0x000000ff
        /*0f2c*/ 	.word	0x00000000
        /*0f30*/ 	.short	0x010a
        /*0f32*/ 	.byte	0x06
	.zero		1


	//   ....[228]....
        /*0f34*/ 	.word	0x00004410
        /*0f38*/ 	.word	0x000000ff
        /*0f3c*/ 	.word	0x00000000
        /*0f40*/ 	.short	0x010a
        /*0f42*/ 	.byte	0x07
	.zero		1


	//   ....[229]....
        /*0f44*/ 	.word	0x000044a0
        /*0f48*/ 	.word	0x000000ff
        /*0f4c*/ 	.word	0x00000000
        /*0f50*/ 	.short	0x010a
        /*0f52*/ 	.byte	0x07
	.zero		1


	//   ....[230]....
        /*0f54*/ 	.word	0x00004530
        /*0f58*/ 	.word	0x000000ff
        /*0f5c*/ 	.word	0x00000000
        /*0f60*/ 	.short	0x010a
        /*0f62*/ 	.byte	0x07
	.zero		1


	//   ....[231]....
        /*0f64*/ 	.word	0x000045d0
        /*0f68*/ 	.word	0x00000000
        /*0f6c*/ 	.word	0x00000000
        /*0f70*/ 	.short	0x010a
        /*0f72*/ 	.byte	0xff
	.zero		1


	//   ....[232]....
        /*0f74*/ 	.word	0x00004610
        /*0f78*/ 	.word	0x00000000
        /*0f7c*/ 	.word	0x00000000
        /*0f80*/ 	.short	0x010a
        /*0f82*/ 	.byte	0xff
	.zero		1


	//   ....[233]....
        /*0f84*/ 	.word	0x00004680
        /*0f88*/ 	.word	0x000000ff
        /*0f8c*/ 	.word	0x00000000
        /*0f90*/ 	.short	0x0101
        /*0f92*/ 	.byte	0x05
	.zero		1


	//   ....[234]....
        /*0f94*/ 	.word	0x000046c0
        /*0f98*/ 	.word	0x000000ff
        /*0f9c*/ 	.word	0x00000610
        /*0fa0*/ 	.short	0x010a
        /*0fa2*/ 	.byte	0x08
	.zero		1


	//   ....[235]....
        /*0fa4*/ 	.word	0x00004710
        /*0fa8*/ 	.word	0x000000ff
        /*0fac*/ 	.word	0x00000000
        /*0fb0*/ 	.short	0x0101
        /*0fb2*/ 	.byte	0x05
	.zero		1


	//   ....[236]....
        /*0fb4*/ 	.word	0x00004b10
        /*0fb8*/ 	.word	0x00000000
        /*0fbc*/ 	.word	0x00000590
        /*0fc0*/ 	.short	0x010a
        /*0fc2*/ 	.byte	0xff
	.zero		1


	//   ....[237]....
        /*0fc4*/ 	.word	0x00004bf0
        /*0fc8*/ 	.word	0x00000000
        /*0fcc*/ 	.word	0x00000000
        /*0fd0*/ 	.short	0x0101
        /*0fd2*/ 	.byte	0xff
	.zero		1


	//   ....[238]....
        /*0fd4*/ 	.word	0x00004f10
        /*0fd8*/ 	.word	0x000000ff
        /*0fdc*/ 	.word	0x00000588
        /*0fe0*/ 	.short	0x010a
        /*0fe2*/ 	.byte	0x06
	.zero		1


	//   ....[239]....
        /*0fe4*/ 	.word	0x000050f0
        /*0fe8*/ 	.word	0x000000ff
        /*0fec*/ 	.word	0x00000570
        /*0ff0*/ 	.short	0x010a
        /*0ff2*/ 	.byte	0x0d
	.zero		1


	//   ....[240]....
        /*0ff4*/ 	.word	0x00005400
        /*0ff8*/ 	.word	0x000000ff
        /*0ffc*/ 	.word	0x00000560
        /*1000*/ 	.short	0x010b
        /*1002*/ 	.byte	0x0d
	.zero		1


	//   ....[241]....
        /*1004*/ 	.word	0x00005460
        /*1008*/ 	.word	0x000000ff
        /*100c*/ 	.word	0x00000000
        /*1010*/ 	.short	0x0101
        /*1012*/ 	.byte	0x0e
	.zero		1


	//   ....[242]....
        /*1014*/ 	.word	0x000054b0
        /*1018*/ 	.word	0x000000ff
        /*101c*/ 	.word	0x00000000
        /*1020*/ 	.short	0x010a
        /*1022*/ 	.byte	0x04
	.zero		1


	//   ....[243]....
        /*1024*/ 	.word	0x00005550
        /*1028*/ 	.word	0x00000000
        /*102c*/ 	.word	0x00000000
        /*1030*/ 	.short	0x010a
        /*1032*/ 	.byte	0xff
	.zero		1


	//   ....[244]....
        /*1034*/ 	.word	0x000058d0
        /*1038*/ 	.word	0x00000000
        /*103c*/ 	.word	0x00000590
        /*1040*/ 	.short	0x010a
        /*1042*/ 	.byte	0xff
	.zero		1


	//   ....[245]....
        /*1044*/ 	.word	0x000059e0
        /*1048*/ 	.word	0x00000000
        /*104c*/ 	.word	0x00000000
        /*1050*/ 	.short	0x0101
        /*1052*/ 	.byte	0xff
	.zero		1


	//   ....[246]....
        /*1054*/ 	.word	0x00006340
        /*1058*/ 	.word	0x00000003
        /*105c*/ 	.word	0x00000560
        /*1060*/ 	.short	0x010a
        /*1062*/ 	.byte	0xff
	.zero		1


	//   ....[247]....
        /*1064*/ 	.word	0x00006350
        /*1068*/ 	.word	0x0000004c
        /*106c*/ 	.word	0x000005b0
        /*1070*/ 	.short	0x010a
        /*1072*/ 	.byte	0xff
	.zero		1


	//   ....[248]....
        /*1074*/ 	.word	0x000064a0
        /*1078*/ 	.word	0x00000003
        /*107c*/ 	.word	0x00000560
        /*1080*/ 	.short	0x010a
        /*1082*/ 	.byte	0xff
	.zero		1


	//   ....[249]....
        /*1084*/ 	.word	0x00006540
        /*1088*/ 	.word	0x0000004c
        /*108c*/ 	.word	0x000005b0
        /*1090*/ 	.short	0x010a
        /*1092*/ 	.byte	0xff
	.zero		1


	//   ....[250]....
        /*1094*/ 	.word	0x00006a40
        /*1098*/ 	.word	0x00000011
        /*109c*/ 	.word	0x00000000
        /*10a0*/ 	.short	0x0101
        /*10a2*/ 	.byte	0xff
	.zero		1


	//   ....[251]....
        /*10a4*/ 	.word	0x00006cf0
        /*10a8*/ 	.word	0x00000002
        /*10ac*/ 	.word	0x00000000
        /*10b0*/ 	.short	0x0101
        /*10b2*/ 	.byte	0xff
	.zero		1


	//   ....[252]....
        /*10b4*/ 	.word	0x00006f90
        /*10b8*/ 	.word	0x00000003
        /*10bc*/ 	.word	0x00000600
        /*10c0*/ 	.short	0x010a
        /*10c2*/ 	.byte	0xff
	.zero		1


	//   ....[253]....
        /*10c4*/ 	.word	0x00006ff0
        /*10c8*/ 	.word	0x00000002
        /*10cc*/ 	.word	0x000002b0
        /*10d0*/ 	.short	0x010a
        /*10d2*/ 	.byte	0xff
	.zero		1


	//   ....[254]....
        /*10d4*/ 	.word	0x00007050
        /*10d8*/ 	.word	0x00000002
        /*10dc*/ 	.word	0x000002b0
        /*10e0*/ 	.short	0x010a
        /*10e2*/ 	.byte	0xff
	.zero		1


	//   ....[255]....
        /*10e4*/ 	.word	0x000070a0
        /*10e8*/ 	.word	0x00000002
        /*10ec*/ 	.word	0x00000590
        /*10f0*/ 	.short	0x010a
        /*10f2*/ 	.byte	0xff
	.zero		1


	//   ....[0]....
        /*10f4*/ 	.word	0x00007100
        /*10f8*/ 	.word	0x00000002
        /*10fc*/ 	.word	0x00000000
        /*1100*/ 	.short	0x010a
        /*1102*/ 	.byte	0xff
	.zero		1


	//   ....[1]....
        /*1104*/ 	.word	0x00007160
        /*1108*/ 	.word	0x00000002
        /*110c*/ 	.word	0x00000000
        /*1110*/ 	.short	0x010a
        /*1112*/ 	.byte	0xff
	.zero		1


	//   ....[2]....
        /*1114*/ 	.word	0x000071b0
        /*1118*/ 	.word	0x00000000
        /*111c*/ 	.word	0x000005f0
        /*1120*/ 	.short	0x010a
        /*1122*/ 	.byte	0xff
	.zero		1


	//   ....[3]....
        /*1124*/ 	.word	0x00007210
        /*1128*/ 	.word	0x00000000
        /*112c*/ 	.word	0x000005a0
        /*1130*/ 	.short	0x010a
        /*1132*/ 	.byte	0xff
	.zero		1


	//   ....[4]....
        /*1134*/ 	.word	0x00007260
        /*1138*/ 	.word	0x00000000
        /*113c*/ 	.word	0x00000590
        /*1140*/ 	.short	0x010a
        /*1142*/ 	.byte	0xff
	.zero		1


	//   ....[5]....
        /*1144*/ 	.word	0x000072c0
        /*1148*/ 	.word	0x00000000
        /*114c*/ 	.word	0x000005a0
        /*1150*/ 	.short	0x010a
        /*1152*/ 	.byte	0xff
	.zero		1


	//   ....[6]....
        /*1154*/ 	.word	0x00007320
        /*1158*/ 	.word	0x00000004
        /*115c*/ 	.word	0x00000008
        /*1160*/ 	.short	0x010a
        /*1162*/ 	.byte	0xff
	.zero		1


	//   ....[7]....
        /*1164*/ 	.word	0x00007400
        /*1168*/ 	.word	0x00000002
        /*116c*/ 	.word	0x00000008
        /*1170*/ 	.short	0x010a
        /*1172*/ 	.byte	0xff
	.zero		1


	//   ....[8]....
        /*1174*/ 	.word	0x00007450
        /*1178*/ 	.word	0x00000000
        /*117c*/ 	.word	0x00000590
        /*1180*/ 	.short	0x010a
        /*1182*/ 	.byte	0xff
	.zero		1


	//   ....[9]....
        /*1184*/ 	.word	0x000074b0
        /*1188*/ 	.word	0x00000000
        /*118c*/ 	.word	0x000005d0
        /*1190*/ 	.short	0x010a
        /*1192*/ 	.byte	0xff
	.zero		1


	//   ....[10]....
        /*1194*/ 	.word	0x00007510
        /*1198*/ 	.word	0x00000000
        /*119c*/ 	.word	0x00000000
        /*11a0*/ 	.short	0x010a
        /*11a2*/ 	.byte	0xff
	.zero		1


	//   ....[11]....
        /*11a4*/ 	.word	0x00007570
        /*11a8*/ 	.word	0x00000000
        /*11ac*/ 	.word	0x00000000
        /*11b0*/ 	.short	0x010a
        /*11b2*/ 	.byte	0xff
	.zero		1


	//   ....[12]....
        /*11b4*/ 	.word	0x000075d0
        /*11b8*/ 	.word	0x00000000
        /*11bc*/ 	.word	0x00000000
        /*11c0*/ 	.short	0x010a
        /*11c2*/ 	.byte	0xff
	.zero		1


	//   ....[13]....
        /*11c4*/ 	.word	0x00007630
        /*11c8*/ 	.word	0x00000000
        /*11cc*/ 	.word	0x00000000
        /*11d0*/ 	.short	0x010a
        /*11d2*/ 	.byte	0xff
	.zero		1


	//   ....[14]....
        /*11d4*/ 	.word	0x00007690
        /*11d8*/ 	.word	0x00000000
        /*11dc*/ 	.word	0x00000610
        /*11e0*/ 	.short	0x010a
        /*11e2*/ 	.byte	0xff
	.zero		1


	//   ....[15]....
        /*11e4*/ 	.word	0x000076e0
        /*11e8*/ 	.word	0x00000000
        /*11ec*/ 	.word	0x00000590
        /*11f0*/ 	.short	0x010a
        /*11f2*/ 	.byte	0xff
	.zero		1


	//   ....[16]....
        /*11f4*/ 	.word	0x00007740
        /*11f8*/ 	.word	0x00000000
        /*11fc*/ 	.word	0x00000588
        /*1200*/ 	.short	0x010a
        /*1202*/ 	.byte	0xff
	.zero		1


	//   ....[17]....
        /*1204*/ 	.word	0x000077a0
        /*1208*/ 	.word	0x00000003
        /*120c*/ 	.word	0x00000570
        /*1210*/ 	.short	0x010a
        /*1212*/ 	.byte	0xff
	.zero		1


	//   ....[18]....
        /*1214*/ 	.word	0x00007800
        /*1218*/ 	.word	0x00000000
        /*121c*/ 	.word	0x00000000
        /*1220*/ 	.short	0x010a
        /*1222*/ 	.byte	0xff
	.zero		1


	//   ....[19]....
        /*1224*/ 	.word	0x00007850
        /*1228*/ 	.word	0x00000000
        /*122c*/ 	.word	0x00000590
        /*1230*/ 	.short	0x010a
        /*1232*/ 	.byte	0xff
	.zero		1


	//   ....[20]....
        /*1234*/ 	.word	0x000078a0
        /*1238*/ 	.word	0x00000003
        /*123c*/ 	.word	0x00000560
        /*1240*/ 	.short	0x010a
        /*1242*/ 	.byte	0xff
	.zero		1


	//   ....[21]....
        /*1244*/ 	.word	0x000078f0
        /*1248*/ 	.word	0x0000004c
        /*124c*/ 	.word	0x000005b0
        /*1250*/ 	.short	0x010a
        /*1252*/ 	.byte	0xff
	.zero		1


	//----- nvinfo : EIATTR_NUM_MBARRIERS
	.align		4
.L_47:
        /*1254*/ 	.byte	0x03, 0x38
        /*1256*/ 	.short	0x00c3


	//----- nvinfo : EIATTR_EXIT_INSTR_OFFSETS
	.align		4
        /*1258*/ 	.byte	0x04, 0x1c
        /*125a*/ 	.short	(.L_49 - .L_48)


	//   ....[0]....
.L_48:
        /*125c*/ 	.word	0x000031b0


	//   ....[1]....
        /*1260*/ 	.word	0x000036b0


	//   ....[2]....
        /*1264*/ 	.word	0x00003710


	//   ....[3]....
        /*1268*/ 	.word	0x00004940


	//   ....[4]....
        /*126c*/ 	.word	0x00005580


	//   ....[5]....
        /*1270*/ 	.word	0x000055c0


	//   ....[6]....
        /*1274*/ 	.word	0x00006ea0


	//   ....[7]....
        /*1278*/ 	.word	0x00006f20


	//   ....[8]....
        /*127c*/ 	.word	0x00006f50


	//   ....[9]....
        /*1280*/ 	.word	0x00006f80


	//----- nvinfo : EIATTR_MAX_THREADS
	.align		4
.L_49:
        /*1284*/ 	.byte	0x04, 0x05
        /*1286*/ 	.short	(.L_51 - .L_50)
.L_50:
        /*1288*/ 	.word	0x00000100
        /*128c*/ 	.word	0x00000001
        /*1290*/ 	.word	0x00000001


	//----- nvinfo : EIATTR_CRS_STACK_SIZE
	.align		4
.L_51:
        /*1294*/ 	.byte	0x04, 0x1e
        /*1296*/ 	.short	(.L_53 - .L_52)
.L_52:
        /*1298*/ 	.word	0x00000000


	//----- nvinfo : EIATTR_CBANK_PARAM_SIZE
	.align		4
.L_53:
        /*129c*/ 	.byte	0x03, 0x19
        /*129e*/ 	.short	0x0800


	//----- nvinfo : EIATTR_PARAM_CBANK
	.align		4
        /*12a0*/ 	.byte	0x04, 0x0a
        /*12a2*/ 	.short	(.L_55 - .L_54)
	.align		4
.L_54:
        /*12a4*/ 	.word	index@(.nv.constant0._ZN7cutlass13device_kernelINS_4gemm6kernel13GemmUniversalIN4cute5tupleIJiiiiEEENS1_10collective13CollectiveMmaINS1_35MainloopSm100TmaUmmaWarpSpecializedILi86ELi2ELi4ENS5_IJNS4_1CILi2EEENSA_ILi1EEESC_EEEEENS5_IJNSA_ILi128EEENSA_ILi32EEENSA_ILi16EEEEEENS_6half_tENS5_IJlSC_lEEESJ_SK_NS4_8TiledMMAINS4_8MMA_AtomIJNS4_26SM100_MMA_F16BF16_2x1SM_SSISJ_SJ_fLi128ELi32ELNS4_4UMMA5MajorE0ELSP_0ELNSO_7ScaleInE0ELSQ_0EEEEEENS4_6LayoutINS5_IJSC_SC_SC_EEENS5_IJNSA_ILi0EEESV_SV_EEEEENS5_IJNS4_10UnderscoreESY_SY_EEEEENS4_18SM100_TMA_2SM_LOADENS4_14ComposedLayoutINS4_7SwizzleILi1ELi4ELi3EEENS4_18smem_ptr_flag_bitsILi16EEENST_INS5_IJNSA_ILi8EEESH_EEENS5_IJSH_SC_EEEEEEEvNS4_8identityES11_S1B_vS1C_EENS_8epilogue10collective18CollectiveEpilogueINS1E_23Sm100TmaWarpSpecializedILi2ELi1ELi16ELb1ELb0EEEJNS5_IJNSA_ILi64EEESG_SH_EEENS5_IJNST_IS1J_SC_EENST_ISG_SC_EEEEESJ_SK_SJ_SK_NS1E_6fusion15FusionCallbacksIS1I_NS1O_17LinearCombinationISJ_fSJ_fLNS_15FloatRoundStyleE2EEES1K_S1N_JEEENS4_5SM1004TMEM4LOAD26SM100_TMEM_LOAD_32dp32b16xENS4_13SM90_TMA_LOADENS12_INS13_ILi2ELi4ELi3EEES16_NST_INS5_IJS17_SG_EEENS5_IJSG_SC_EEEEEEENS4_39AutoVectorizingCopyWithAssumedAlignmentILi128EEENS4_14SM90_TMA_STOREES23_S25_S25_EEEvvEEEEvNT_6ParamsE)
        /*12a8*/ 	.short	0x0380
        /*12aa*/ 	.short	0x0800


	//----- nvinfo : EIATTR_SW_WAR
	.align		4
.L_55:
        /*12ac*/ 	.byte	0x04, 0x36
        /*12ae*/ 	.short	(.L_57 - .L_56)
.L_56:
        /*12b0*/ 	.word	0x00000008
.L_57:


//--------------------- .nv.callgraph             --------------------------
	.section	.nv.callgraph,"",@"SHT_CUDA_CALLGRAPH"
	.align	4
	.sectionentsize	8
	.align		4
        /*0000*/ 	.word	0x00000000
	.align		4
        /*0004*/ 	.word	0xffffffff
	.align		4
        /*0008*/ 	.word	index@(_ZN7cutlass13device_kernelINS_4gemm6kernel13GemmUniversalIN4cute5tupleIJiiiiEEENS1_10collective13CollectiveMmaINS1_35MainloopSm100TmaUmmaWarpSpecializedILi86ELi2ELi4ENS5_IJNS4_1CILi2EEENSA_ILi1EEESC_EEEEENS5_IJNSA_ILi128EEENSA_ILi32EEENSA_ILi16EEEEEENS_6half_tENS5_IJlSC_lEEESJ_SK_NS4_8TiledMMAINS4_8MMA_AtomIJNS4_26SM100_MMA_F16BF16_2x1SM_SSISJ_SJ_fLi128ELi32ELNS4_4UMMA5MajorE0ELSP_0ELNSO_7ScaleInE0ELSQ_0EEEEEENS4_6LayoutINS5_IJSC_SC_SC_EEENS5_IJNSA_ILi0EEESV_SV_EEEEENS5_IJNS4_10UnderscoreESY_SY_EEEEENS4_18SM100_TMA_2SM_LOADENS4_14ComposedLayoutINS4_7SwizzleILi1ELi4ELi3EEENS4_18smem_ptr_flag_bitsILi16EEENST_INS5_IJNSA_ILi8EEESH_EEENS5_IJSH_SC_EEEEEEEvNS4_8identityES11_S1B_vS1C_EENS_8epilogue10collective18CollectiveEpilogueINS1E_23Sm100TmaWarpSpecializedILi2ELi1ELi16ELb1ELb0EEEJNS5_IJNSA_ILi64EEESG_SH_EEENS5_IJNST_IS1J_SC_EENST_ISG_SC_EEEEESJ_SK_SJ_SK_NS1E_6fusion15FusionCallbacksIS1I_NS1O_17LinearCombinationISJ_fSJ_fLNS_15FloatRoundStyleE2EEES1K_S1N_JEEENS4_5SM1004TMEM4LOAD26SM100_TMEM_LOAD_32dp32b16xENS4_13SM90_TMA_LOADENS12_INS13_ILi2ELi4ELi3EEES16_NST_INS5_IJS17_SG_EEENS5_IJSG_SC_EEEEEEENS4_39AutoVectorizingCopyWithAssumedAlignmentILi128EEENS4_14SM90_TMA_STOREES23_S25_S25_EEEvvEEEEvNT_6ParamsE)
	.align		4
        /*000c*/ 	.word	index@(__assertfail)
	.align		4
        /*0010*/ 	.word	0x00000000
	.align		4
        /*0014*/ 	.word	0xfffffffe
	.align		4
        /*0018*/ 	.word	0x00000000
	.align		4
        /*001c*/ 	.word	0xfffffffd
	.align		4
        /*0020*/ 	.word	0x00000000
	.align		4
        /*0024*/ 	.word	0xfffffffc


//--------------------- .nv.constant4             --------------------------
	.section	.nv.constant4,"a",@progbits
	.align	8
	.align		8
.nv.constant4:
        /*0000*/ 	.dword	__assertfail
	.align		8
        /*0008*/ 	.dword	__unnamed_1
	.align		8
        /*0010*/ 	.dword	__unnamed_2
	.align		8
        /*0018*/ 	.dword	_ZN40_INTERNAL_8b7f8c92_4_k_cu_a4b62658_137064cuda3std3__45__cpo5beginE
	.align		8
        /*0020*/ 	.dword	_ZN40_INTERNAL_8b7f8c92_4_k_cu_a4b62658_137064cuda3std3__45__cpo3endE
	.align		8
        /*0028*/ 	.dword	_ZN40_INTERNAL_8b7f8c92_4_k_cu_a4b62658_137064cuda3std3__45__cpo6cbeginE
	.align		8
        /*0030*/ 	.dword	_ZN40_INTERNAL_8b7f8c92_4_k_cu_a4b62658_137064cuda3std3__45__cpo4cendE
	.align		8
        /*0038*/ 	.dword	_ZN40_INTERNAL_8b7f8c92_4_k_cu_a4b62658_137064cuda3std3__442_GLOBAL__N__8b7f8c92_4_k_cu_a4b62658_137066ignoreE
	.align		8
        /*0040*/ 	.dword	_ZN40_INTERNAL_8b7f8c92_4_k_cu_a4b62658_137064cuda3std3__419piecewise_constructE
	.align		8
        /*0048*/ 	.dword	_ZN40_INTERNAL_8b7f8c92_4_k_cu_a4b62658_137064cuda3std3__48in_placeE
	.align		8
        /*0050*/ 	.dword	_ZN40_INTERNAL_8b7f8c92_4_k_cu_a4b62658_137064cuda3std6ranges3__45__cpo4swapE
	.align		8
        /*0058*/ 	.dword	_ZN40_INTERNAL_8b7f8c92_4_k_cu_a4b62658_137064cuda3std6ranges3__45__cpo9iter_moveE
	.align		8
        /*0060*/ 	.dword	_ZN40_INTERNAL_8b7f8c92_4_k_cu_a4b62658_137064cute7productE
	.align		8
        /*0068*/ 	.dword	_ZN40_INTERNAL_8b7f8c92_4_k_cu_a4b62658_137064cute1_E
	.align		8
        /*0070*/ 	.dword	$str$25
	.align		8
        /*0078*/ 	.dword	$str$26
	.align		8
        /*0080*/ 	.dword	$str$27
	.align		8
        /*0088*/ 	.dword	$str$28


//--------------------- .text._ZN7cutlass13device_kernelINS_4gemm6kernel13GemmUniversalIN4cute5tupleIJiiiiEEENS1_10collective13CollectiveMmaINS1_35MainloopSm100TmaUmmaWarpSpecializedILi86ELi2ELi4ENS5_IJNS4_1CILi2EEENSA_ILi1EEESC_EEEEENS5_IJNSA_ILi128EEENSA_ILi32EEENSA_ILi16EEEEEENS_6half_tENS5_IJlSC_lEEESJ_SK_NS4_8TiledMMAINS4_8MMA_AtomIJNS4_26SM100_MMA_F16BF16_2x1SM_SSISJ_SJ_fLi128ELi32ELNS4_4UMMA5MajorE0ELSP_0ELNSO_7ScaleInE0ELSQ_0EEEEEENS4_6LayoutINS5_IJSC_SC_SC_EEENS5_IJNSA_ILi0EEESV_SV_EEEEENS5_IJNS4_10UnderscoreESY_SY_EEEEENS4_18SM100_TMA_2SM_LOADENS4_14ComposedLayoutINS4_7SwizzleILi1ELi4ELi3EEENS4_18smem_ptr_flag_bitsILi16EEENST_INS5_IJNSA_ILi8EEESH_EEENS5_IJSH_SC_EEEEEEEvNS4_8identityES11_S1B_vS1C_EENS_8epilogue10collective18CollectiveEpilogueINS1E_23Sm100TmaWarpSpecializedILi2ELi1ELi16ELb1ELb0EEEJNS5_IJNSA_ILi64EEESG_SH_EEENS5_IJNST_IS1J_SC_EENST_ISG_SC_EEEEESJ_SK_SJ_SK_NS1E_6fusion15FusionCallbacksIS1I_NS1O_17LinearCombinationISJ_fSJ_fLNS_15FloatRoundStyleE2EEES1K_S1N_JEEENS4_5SM1004TMEM4LOAD26SM100_TMEM_LOAD_32dp32b16xENS4_13SM90_TMA_LOADENS12_INS13_ILi2ELi4ELi3EEES16_NST_INS5_IJS17_SG_EEENS5_IJSG_SC_EEEEEEENS4_39AutoVectorizingCopyWithAssumedAlignmentILi128EEENS4_14SM90_TMA_STOREES23_S25_S25_EEEvvEEEEvNT_6ParamsE --------------------------
	.section	.text._ZN7cutlass13device_kernelINS_4gemm6kernel13GemmUniversalIN4cute5tupleIJiiiiEEENS1_10collective13CollectiveMmaINS1_35MainloopSm100TmaUmmaWarpSpecializedILi86ELi2ELi4ENS5_IJNS4_1CILi2EEENSA_ILi1EEESC_EEEEENS5_IJNSA_ILi128EEENSA_ILi32EEENSA_ILi16EEEEEENS_6half_tENS5_IJlSC_lEEESJ_SK_NS4_8TiledMMAINS4_8MMA_AtomIJNS4_26SM100_MMA_F16BF16_2x1SM_SSISJ_SJ_fLi128ELi32ELNS4_4UMMA5MajorE0ELSP_0ELNSO_7ScaleInE0ELSQ_0EEEEEENS4_6LayoutINS5_IJSC_SC_SC_EEENS5_IJNSA_ILi0EEESV_SV_EEEEENS5_IJNS4_10UnderscoreESY_SY_EEEEENS4_18SM100_TMA_2SM_LOADENS4_14ComposedLayoutINS4_7SwizzleILi1ELi4ELi3EEENS4_18smem_ptr_flag_bitsILi16EEENST_INS5_IJNSA_ILi8EEESH_EEENS5_IJSH_SC_EEEEEEEvNS4_8identityES11_S1B_vS1C_EENS_8epilogue10collective18CollectiveEpilogueINS1E_23Sm100TmaWarpSpecializedILi2ELi1ELi16ELb1ELb0EEEJNS5_IJNSA_ILi64EEESG_SH_EEENS5_IJNST_IS1J_SC_EENST_ISG_SC_EEEEESJ_SK_SJ_SK_NS1E_6fusion15FusionCallbacksIS1I_NS1O_17LinearCombinationISJ_fSJ_fLNS_15FloatRoundStyleE2EEES1K_S1N_JEEENS4_5SM1004TMEM4LOAD26SM100_TMEM_LOAD_32dp32b16xENS4_13SM90_TMA_LOADENS12_INS13_ILi2ELi4ELi3EEES16_NST_INS5_IJS17_SG_EEENS5_IJSG_SC_EEEEEEENS4_39AutoVectorizingCopyWithAssumedAlignmentILi128EEENS4_14SM90_TMA_STOREES23_S25_S25_EEEvvEEEEvNT_6ParamsE,"ax",@progbits
	.align	128
.text._ZN7cutlass13device_kernelINS_4gemm6kernel13GemmUniversalIN4cute5tupleIJiiiiEEENS1_10collective13CollectiveMmaINS1_35MainloopSm100TmaUmmaWarpSpecializedILi86ELi2ELi4ENS5_IJNS4_1CILi2EEENSA_ILi1EEESC_EEEEENS5_IJNSA_ILi128EEENSA_ILi32EEENSA_ILi16EEEEEENS_6half_tENS5_IJlSC_lEEESJ_SK_NS4_8TiledMMAINS4_8MMA_AtomIJNS4_26SM100_MMA_F16BF16_2x1SM_SSISJ_SJ_fLi128ELi32ELNS4_4UMMA5MajorE0ELSP_0ELNSO_7ScaleInE0ELSQ_0EEEEEENS4_6LayoutINS5_IJSC_SC_SC_EEENS5_IJNSA_ILi0EEESV_SV_EEEEENS5_IJNS4_10UnderscoreESY_SY_EEEEENS4_18SM100_TMA_2SM_LOADENS4_14ComposedLayoutINS4_7SwizzleILi1ELi4ELi3EEENS4_18smem_ptr_flag_bitsILi16EEENST_INS5_IJNSA_ILi8EEESH_EEENS5_IJSH_SC_EEEEEEEvNS4_8identityES11_S1B_vS1C_EENS_8epilogue10collective18CollectiveEpilogueINS1E_23Sm100TmaWarpSpecializedILi2ELi1ELi16ELb1ELb0EEEJNS5_IJNSA_ILi64EEESG_SH_EEENS5_IJNST_IS1J_SC_EENST_ISG_SC_EEEEESJ_SK_SJ_SK_NS1E_6fusion15FusionCallbacksIS1I_NS1O_17LinearCombinationISJ_fSJ_fLNS_15FloatRoundStyleE2EEES1K_S1N_JEEENS4_5SM1004TMEM4LOAD26SM100_TMEM_LOAD_32dp32b16xENS4_13SM90_TMA_LOADENS12_INS13_ILi2ELi4ELi3EEES16_NST_INS5_IJS17_SG_EEENS5_IJSG_SC_EEEEEEENS4_39AutoVectorizingCopyWithAssumedAlignmentILi128EEENS4_14SM90_TMA_STOREES23_S25_S25_EEEvvEEEEvNT_6ParamsE:
        .type           _ZN7cutlass13device_kernelINS_4gemm6kernel13GemmUniversalIN4cute5tupleIJiiiiEEENS1_10collective13CollectiveMmaINS1_35MainloopSm100TmaUmmaWarpSpecializedILi86ELi2ELi4ENS5_IJNS4_1CILi2EEENSA_ILi1EEESC_EEEEENS5_IJNSA_ILi128EEENSA_ILi32EEENSA_ILi16EEEEEENS_6half_tENS5_IJlSC_lEEESJ_SK_NS4_8TiledMMAINS4_8MMA_AtomIJNS4_26SM100_MMA_F16BF16_2x1SM_SSISJ_SJ_fLi128ELi32ELNS4_4UMMA5MajorE0ELSP_0ELNSO_7ScaleInE0ELSQ_0EEEEEENS4_6LayoutINS5_IJSC_SC_SC_EEENS5_IJNSA_ILi0EEESV_SV_EEEEENS5_IJNS4_10UnderscoreESY_SY_EEEEENS4_18SM100_TMA_2SM_LOADENS4_14ComposedLayoutINS4_7SwizzleILi1ELi4ELi3EEENS4_18smem_ptr_flag_bitsILi16EEENST_INS5_IJNSA_ILi8EEESH_EEENS5_IJSH_SC_EEEEEEEvNS4_8identityES11_S1B_vS1C_EENS_8epilogue10collective18CollectiveEpilogueINS1E_23Sm100TmaWarpSpecializedILi2ELi1ELi16ELb1ELb0EEEJNS5_IJNSA_ILi64EEESG_SH_EEENS5_IJNST_IS1J_SC_EENST_ISG_SC_EEEEESJ_SK_SJ_SK_NS1E_6fusion15FusionCallbacksIS1I_NS1O_17LinearCombinationISJ_fSJ_fLNS_15FloatRoundStyleE2EEES1K_S1N_JEEENS4_5SM1004TMEM4LOAD26SM100_TMEM_LOAD_32dp32b16xENS4_13SM90_TMA_LOADENS12_INS13_ILi2ELi4ELi3EEES16_NST_INS5_IJS17_SG_EEENS5_IJSG_SC_EEEEEEENS4_39AutoVectorizingCopyWithAssumedAlignmentILi128EEENS4_14SM90_TMA_STOREES23_S25_S25_EEEvvEEEEvNT_6ParamsE,@function
        .size           _ZN7cutlass13device_kernelINS_4gemm6kernel13GemmUniversalIN4cute5tupleIJiiiiEEENS1_10collective13CollectiveMmaINS1_35MainloopSm100TmaUmmaWarpSpecializedILi86ELi2ELi4ENS5_IJNS4_1CILi2EEENSA_ILi1EEESC_EEEEENS5_IJNSA_ILi128EEENSA_ILi32EEENSA_ILi16EEEEEENS_6half_tENS5_IJlSC_lEEESJ_SK_NS4_8TiledMMAINS4_8MMA_AtomIJNS4_26SM100_MMA_F16BF16_2x1SM_SSISJ_SJ_fLi128ELi32ELNS4_4UMMA5MajorE0ELSP_0ELNSO_7ScaleInE0ELSQ_0EEEEEENS4_6LayoutINS5_IJSC_SC_SC_EEENS5_IJNSA_ILi0EEESV_SV_EEEEENS5_IJNS4_10UnderscoreESY_SY_EEEEENS4_18SM100_TMA_2SM_LOADENS4_14ComposedLayoutINS4_7SwizzleILi1ELi4ELi3EEENS4_18smem_ptr_flag_bitsILi16EEENST_INS5_IJNSA_ILi8EEESH_EEENS5_IJSH_SC_EEEEEEEvNS4_8identityES11_S1B_vS1C_EENS_8epilogue10collective18CollectiveEpilogueINS1E_23Sm100TmaWarpSpecializedILi2ELi1ELi16ELb1ELb0EEEJNS5_IJNSA_ILi64EEESG_SH_EEENS5_IJNST_IS1J_SC_EENST_ISG_SC_EEEEESJ_SK_SJ_SK_NS1E_6fusion15FusionCallbacksIS1I_NS1O_17LinearCombinationISJ_fSJ_fLNS_15FloatRoundStyleE2EEES1K_S1N_JEEENS4_5SM1004TMEM4LOAD26SM100_TMEM_LOAD_32dp32b16xENS4_13SM90_TMA_LOADENS12_INS13_ILi2ELi4ELi3EEES16_NST_INS5_IJS17_SG_EEENS5_IJSG_SC_EEEEEEENS4_39AutoVectorizingCopyWithAssumedAlignmentILi128EEENS4_14SM90_TMA_STOREES23_S25_S25_EEEvvEEEEvNT_6ParamsE,(.L_x_156 - _ZN7cutlass13device_kernelINS_4gemm6kernel13GemmUniversalIN4cute5tupleIJiiiiEEENS1_10collective13CollectiveMmaINS1_35MainloopSm100TmaUmmaWarpSpecializedILi86ELi2ELi4ENS5_IJNS4_1CILi2EEENSA_ILi1EEESC_EEEEENS5_IJNSA_ILi128EEENSA_ILi32EEENSA_ILi16EEEEEENS_6half_tENS5_IJlSC_lEEESJ_SK_NS4_8TiledMMAINS4_8MMA_AtomIJNS4_26SM100_MMA_F16BF16_2x1SM_SSISJ_SJ_fLi128ELi32ELNS4_4UMMA5MajorE0ELSP_0ELNSO_7ScaleInE0ELSQ_0EEEEEENS4_6LayoutINS5_IJSC_SC_SC_EEENS5_IJNSA_ILi0EEESV_SV_EEEEENS5_IJNS4_10UnderscoreESY_SY_EEEEENS4_18SM100_TMA_2SM_LOADENS4_14ComposedLayoutINS4_7SwizzleILi1ELi4ELi3EEENS4_18smem_ptr_flag_bitsILi16EEENST_INS5_IJNSA_ILi8EEESH_EEENS5_IJSH_SC_EEEEEEEvNS4_8identityES11_S1B_vS1C_EENS_8epilogue10collective18CollectiveEpilogueINS1E_23Sm100TmaWarpSpecializedILi2ELi1ELi16ELb1ELb0EEEJNS5_IJNSA_ILi64EEESG_SH_EEENS5_IJNST_IS1J_SC_EENST_ISG_SC_EEEEESJ_SK_SJ_SK_NS1E_6fusion15FusionCallbacksIS1I_NS1O_17LinearCombinationISJ_fSJ_fLNS_15FloatRoundStyleE2EEES1K_S1N_JEEENS4_5SM1004TMEM4LOAD26SM100_TMEM_LOAD_32dp32b16xENS4_13SM90_TMA_LOADENS12_INS13_ILi2ELi4ELi3EEES16_NST_INS5_IJS17_SG_EEENS5_IJSG_SC_EEEEEEENS4_39AutoVectorizingCopyWithAssumedAlignmentILi128EEENS4_14SM90_TMA_STOREES23_S25_S25_EEEvvEEEEvNT_6ParamsE)
        .other          _ZN7cutlass13device_kernelINS_4gemm6kernel13GemmUniversalIN4cute5tupleIJiiiiEEENS1_10collective13CollectiveMmaINS1_35MainloopSm100TmaUmmaWarpSpecializedILi86ELi2ELi4ENS5_IJNS4_1CILi2EEENSA_ILi1EEESC_EEEEENS5_IJNSA_ILi128EEENSA_ILi32EEENSA_ILi16EEEEEENS_6half_tENS5_IJlSC_lEEESJ_SK_NS4_8TiledMMAINS4_8MMA_AtomIJNS4_26SM100_MMA_F16BF16_2x1SM_SSISJ_SJ_fLi128ELi32ELNS4_4UMMA5MajorE0ELSP_0ELNSO_7ScaleInE0ELSQ_0EEEEEENS4_6LayoutINS5_IJSC_SC_SC_EEENS5_IJNSA_ILi0EEESV_SV_EEEEENS5_IJNS4_10UnderscoreESY_SY_EEEEENS4_18SM100_TMA_2SM_LOADENS4_14ComposedLayoutINS4_7SwizzleILi1ELi4ELi3EEENS4_18smem_ptr_flag_bitsILi16EEENST_INS5_IJNSA_ILi8EEESH_EEENS5_IJSH_SC_EEEEEEEvNS4_8identityES11_S1B_vS1C_EENS_8epilogue10collective18CollectiveEpilogueINS1E_23Sm100TmaWarpSpecializedILi2ELi1ELi16ELb1ELb0EEEJNS5_IJNSA_ILi64EEESG_SH_EEENS5_IJNST_IS1J_SC_EENST_ISG_SC_EEEEESJ_SK_SJ_SK_NS1E_6fusion15FusionCallbacksIS1I_NS1O_17LinearCombinationISJ_fSJ_fLNS_15FloatRoundStyleE2EEES1K_S1N_JEEENS4_5SM1004TMEM4LOAD26SM100_TMEM_LOAD_32dp32b16xENS4_13SM90_TMA_LOADENS12_INS13_ILi2ELi4ELi3EEES16_NST_INS5_IJS17_SG_EEENS5_IJSG_SC_EEEEEEENS4_39AutoVectorizingCopyWithAssumedAlignmentILi128EEENS4_14SM90_TMA_STOREES23_S25_S25_EEEvvEEEEvNT_6ParamsE,@"STO_CUDA_ENTRY STV_DEFAULT"
_ZN7cutlass13device_kernelINS_4gemm6kernel13GemmUniversalIN4cute5tupleIJiiiiEEENS1_10collective13CollectiveMmaINS1_35MainloopSm100TmaUmmaWarpSpecializedILi86ELi2ELi4ENS5_IJNS4_1CILi2EEENSA_ILi1EEESC_EEEEENS5_IJNSA_ILi128EEENSA_ILi32EEENSA_ILi16EEEEEENS_6half_tENS5_IJlSC_lEEESJ_SK_NS4_8TiledMMAINS4_8MMA_AtomIJNS4_26SM100_MMA_F16BF16_2x1SM_SSISJ_SJ_fLi128ELi32ELNS4_4UMMA5MajorE0ELSP_0ELNSO_7ScaleInE0ELSQ_0EEEEEENS4_6LayoutINS5_IJSC_SC_SC_EEENS5_IJNSA_ILi0EEESV_SV_EEEEENS5_IJNS4_10UnderscoreESY_SY_EEEEENS4_18SM100_TMA_2SM_LOADENS4_14ComposedLayoutINS4_7SwizzleILi1ELi4ELi3EEENS4_18smem_ptr_flag_bitsILi16EEENST_INS5_IJNSA_ILi8EEESH_EEENS5_IJSH_SC_EEEEEEEvNS4_8identityES11_S1B_vS1C_EENS_8epilogue10collective18CollectiveEpilogueINS1E_23Sm100TmaWarpSpecializedILi2ELi1ELi16ELb1ELb0EEEJNS5_IJNSA_ILi64EEESG_SH_EEENS5_IJNST_IS1J_SC_EENST_ISG_SC_EEEEESJ_SK_SJ_SK_NS1E_6fusion15FusionCallbacksIS1I_NS1O_17LinearCombinationISJ_fSJ_fLNS_15FloatRoundStyleE2EEES1K_S1N_JEEENS4_5SM1004TMEM4LOAD26SM100_TMEM_LOAD_32dp32b16xENS4_13SM90_TMA_LOADENS12_INS13_ILi2ELi4ELi3EEES16_NST_INS5_IJS17_SG_EEENS5_IJSG_SC_EEEEEEENS4_39AutoVectorizingCopyWithAssumedAlignmentILi128EEENS4_14SM90_TMA_STOREES23_S25_S25_EEEvvEEEEvNT_6ParamsE:
[----:B------:R-:W1:Y:S01]  /*0000*/  LDC R1, c[0x0][0x37c] ;  /* 0x0000df00ff017b82 */ /* 0x000e620000000800 */
[----:B------:R-:W2:Y:S01]  /*0010*/  S2R R85, SR_TID.X ;  /* 0x0000000000557919 */ /* 0x000ea20000002100 */
[----:B------:R-:W3:Y:S06]  /*0020*/  LDCU.64 UR6, c[0x0][0x890] ;  /* 0x00011200ff0677ac */ /* 0x000eec0008000a00 */
[----:B------:R-:W4:Y:S01]  /*0030*/  S2UR UR37, SR_CgaCtaId ;  /* 0x00000000002579c3 */ /* 0x000f220000008800 */
[----:B------:R-:W-:Y:S02]  /*0040*/  PRMT R70, RZ, 0x7610, R70 ;  /* 0x00007610ff467816 */ /* 0x000fe40000000046 */
[----:B------:R-:W-:Y:S01]  /*0050*/  ELECT P1, URZ, PT ;  /* 0x0000000000ff782f */ /* 0x000fe20003820000 */
[----:B------:R-:W1:Y:S01]  /*0060*/  LDCU.64 UR40, c[0x0][0x358] ;  /* 0x00006b00ff2877ac */ /* 0x000e620008000a00 */
[----:B---3--:R-:W-:-:S04]  /*0070*/  UISETP.NE.U32.AND UP0, UPT, UR6, URZ, UPT ;  /* 0x000000ff0600728c */ /* 0x008fc8000bf05070 */
[----:B------:R-:W-:Y:S02]  /*0080*/  UISETP.NE.AND.EX UP0, UPT, UR7, URZ, UPT, UP0 ;  /* 0x000000ff0700728c */ /* 0x000fe4000bf05300 */
[----:B----4-:R-:W-:Y:S02]  /*0090*/  ULOP3.LUT UR5, UR37, 0x1, URZ, 0xc0, !UPT ;  /* 0x0000000125057892 */ /* 0x010fe4000f8ec0ff */
[----:B------:R-:W-:Y:S01]  /*00a0*/  ULOP3.LUT UR4, UR37, 0x1, URZ, 0x3c, !UPT ;  /* 0x0000000125047892 */ /* 0x000fe2000f8e3cff */
[----:B--2---:R-:W-:-:S05]  /*00b0*/  SHF.R.U32.HI R74, RZ, 0x5, R85 ;  /* 0x00000005ff4a7819 */ /* 0x004fca0000011655 */
[----:B------:R-:W2:Y:S02]  /*00c0*/  SHFL.IDX PT, R0, R74, RZ, 0x1f ;  /* 0x00001fff4a007589 */ /* 0x000ea400000e0000 */
[----:B--2---:R-:W-:Y:S01]  /*00d0*/  R2UR UR10, R0 ;  /* 0x00000000000a72ca */ /* 0x004fe200000e0000 */
[----:B-1----:R-:W-:-:S14]  /*00e0*/  BRA.U UP0, `(.L_x_0) ;  /* 0x00000001002c7547 */ /* 0x002fdc000b800000 */
[----:B------:R-:W1:Y:S02]  /*00f0*/  LDCU.64 UR8, c[0x0][0x888] ;  /* 0x00011100ff0877ac */ /* 0x000e640008000a00 */
[----:B-1----:R-:W-:-:S04]  /*0100*/  UISETP.NE.U32.AND UP0, UPT, UR8, URZ, UPT ;  /* 0x000000ff0800728c */ /* 0x002fc8000bf05070 */
[----:B------:R-:W-:-:S09]  /*0110*/  UISETP.NE.AND.EX UP0, UPT, UR9, URZ, UPT, UP0 ;  /* 0x000000ff0900728c */ /* 0x000fd2000bf05300 */
[----:B------:R-:W-:Y:S05]  /*0120*/  BRA.U !UP0, `(.L_x_1) ;  /* 0x0000000108107547 */ /* 0x000fea000b800000 */
[----:B------:R-:W1:Y:S02]  /*0130*/  LDC.64 R2, c[0x0][0x888] ;  /* 0x00022200ff027b82 */ /* 0x000e640000000a00 */
[----:B-1----:R1:W5:Y:S01]  /*0140*/  LDG.E R35, desc[UR40][R2.64] ;  /* 0x0000002802237981 */ /* 0x002362000c1e1900 */
[----:B------:R-:W-:Y:S01]  /*0150*/  HFMA2 R70, -RZ, RZ, 0, 5.9604644775390625e-08 ;  /* 0x00000001ff467431 */ /* 0x000fe200000001ff */
[----:B------:R-:W-:Y:S05]  /*0160*/  BRA `(.L_x_0) ;  /* 0x00000000000c7947 */ /* 0x000fea0003800000 */
.L_x_1:
[----:B------:R-:W1:Y:S01]  /*0170*/  LDCU UR8, c[0x0][0x880] ;  /* 0x00011000ff0877ac */ /* 0x000e620008000800 */
[----:B------:R-:W-:Y:S01]  /*0180*/  HFMA2 R70, -RZ, RZ, 0, 5.9604644775390625e-08 ;  /* 0x00000001ff467431 */ /* 0x000fe200000001ff */
[----:B-1----:R-:W-:-:S07]  /*0190*/  MOV R35, UR8 ;  /* 0x0000000800237c02 */ /* 0x002fce0008000f00 */
.L_x_0:
[----:B------:R-:W2:Y:S02]  /*01a0*/  LDCU.64 UR8, c[0x0][0x8b0] ;  /* 0x00011600ff0877ac */ /* 0x000ea40008000a00 */
[----:B--2---:R-:W-:-:S04]  /*01b0*/  UISETP.NE.U32.AND UP0, UPT, UR8, URZ, UPT ;  /* 0x000000ff0800728c */ /* 0x004fc8000bf05070 */
[----:B------:R-:W-:-:S09]  /*01c0*/  UISETP.NE.AND.EX UP0, UPT, UR9, URZ, UPT, UP0 ;  /* 0x000000ff0900728c */ /* 0x000fd2000bf05300 */
[----:B------:R-:W-:Y:S05]  /*01d0*/  BRA.U UP0, `(.L_x_2) ;  /* 0x0000000100247547 */ /* 0x000fea000b800000 */
[----:B------:R-:W2:Y:S02]  /*01e0*/  LDCU.64 UR8, c[0x0][0x8a8] ;  /* 0x00011500ff0877ac */ /* 0x000ea40008000a00 */
[----:B--2---:R-:W-:-:S04]  /*01f0*/  UISETP.NE.U32.AND UP0, UPT, UR8, URZ, UPT ;  /* 0x000000ff0800728c */ /* 0x004fc8000bf05070 */
[----:B------:R-:W-:-:S09]  /*0200*/  UISETP.NE.AND.EX UP0, UPT, UR9, URZ, UPT, UP0 ;  /* 0x000000ff0900728c */ /* 0x000fd2000bf05300 */
[----:B------:R-:W-:Y:S05]  /*0210*/  BRA.U !UP0, `(.L_x_3) ;  /* 0x00000001080c7547 */ /* 0x000fea000b800000 */
[----:B------:R-:W2:Y:S02]  /*0220*/  LDC.64 R32, c[0x0][0x8a8] ;  /* 0x00022a00ff207b82 */ /* 0x000ea40000000a00 */
[----:B--2---:R2:W5:Y:S01]  /*0230*/  LDG.E R32, desc[UR40][R32.64] ;  /* 0x0000002820207981 */ /* 0x004562000c1e1900 */
[----:B------:R-:W-:Y:S05]  /*0240*/  BRA `(.L_x_2) ;  /* 0x0000000000087947 */ /* 0x000fea0003800000 */
.L_x_3:
[----:B------:R-:W2:Y:S02]  /*0250*/  LDCU UR8, c[0x0][0x8a0] ;  /* 0x00011400ff0877ac */ /* 0x000ea40008000800 */
[----:B--2---:R-:W-:Y:S02]  /*0260*/  MOV R32, UR8 ;  /* 0x0000000800207c02 */ /* 0x004fe40008000f00 */
.L_x_2:
[----:B------:R-:W-:Y:S01]  /*0270*/  IMAD.U32 R0, RZ, RZ, UR10 ;  /* 0x0000000aff007e24 */ /* 0x000fe2000f8e00ff */
[----:B------:R-:W-:Y:S04]  /*0280*/  BSSY.RECONVERGENT B0, `(.L_x_4) ;  /* 0x000000c000007945 */ /* 0x000fe80003800200 */
[C---:B------:R-:W-:Y:S02]  /*0290*/  ISETP.NE.OR P2, PT, R0.reuse, 0x1, !P1 ;  /* 0x000000010000780c */ /* 0x040fe40004f45670 */
[----:B------:R-:W-:-:S11]  /*02a0*/  ISETP.NE.OR P0, PT, R0, 0x3, !P1 ;  /* 0x000000030000780c */ /* 0x000fd60004f05670 */
[----:B------:R-:W-:Y:S05]  /*02b0*/  @P2 BRA `(.L_x_5) ;  /* 0x0000000000202947 */ /* 0x000fea0003800000 */
[----:B------:R-:W3:Y:S02]  /*02c0*/  LDCU.64 UR8, c[0x0][0x348] ;  /* 0x00006900ff0877ac */ /* 0x000ee40008000a00 */
[----:B---3--:R-:W-:Y:S02]  /*02d0*/  UIADD3 UR12, UP1, UPT, UR8, 0x80, URZ ;  /* 0x00000080080c7890 */ /* 0x008fe4000ff3e0ff */
[----:B------:R-:W-:Y:S02]  /*02e0*/  UIADD3 UR8, UP0, UPT, UR8, 0x180, URZ ;  /* 0x0000018008087890 */ /* 0x000fe4000ff1e0ff */
[----:B------:R-:W-:Y:S02]  /*02f0*/  UIADD3.X UR13, UPT, UPT, URZ, UR9, URZ, UP1, !UPT ;  /* 0x00000009ff0d7290 */ /* 0x000fe40008ffe4ff */
[----:B------:R-:W-:-:S07]  /*0300*/  UIADD3.X UR9, UPT, UPT, URZ, UR9, URZ, UP0, !UPT ;  /* 0x00000009ff097290 */ /* 0x000fce00087fe4ff */
[----:B------:R3:W-:Y:S02]  /*0310*/  UTMACCTL.PF [UR12] ;  /* 0x000000000c0079b9 */ /* 0x0007e40008040000 */
[----:B------:R3:W-:Y:S02]  /*0320*/  UTMACCTL.PF [UR8] ;  /* 0x00000000080079b9 */ /* 0x0007e40008040000 */
[----:B---3--:R-:W-:Y:S01]  /*0330*/  NOP ;  /* 0x0000000000007918 */ /* 0x008fe20000000000 */
.L_x_5:
[----:B------:R-:W-:Y:S05]  /*0340*/  BSYNC.RECONVERGENT B0 ;  /* 0x0000000000007941 */ /* 0x000fea0003800200 */
.L_x_4:
[----:B------:R-:W-:Y:S04]  /*0350*/  BSSY.RECONVERGENT B0, `(.L_x_6) ;  /* 0x000000a000007945 */ /* 0x000fe80003800200 */
        /* <DEDUP_REMOVED lines=9> */
.L_x_7:
[----:B------:R-:W-:Y:S05]  /*03f0*/  BSYNC.RECONVERGENT B0 ;  /* 0x0000000000007941 */ /* 0x000fea0003800200 */
.L_x_6:
[----:B------:R-:W3:Y:S01]  /*0400*/  LDCU.64 UR8, c[0x0][0x888] ;  /* 0x00011100ff0877ac */ /* 0x000ee20008000a00 */
[----:B------:R-:W-:Y:S02]  /*0410*/  UISETP.EQ.U32.AND UP1, UPT, UR6, URZ, UPT ;  /* 0x000000ff0600728c */ /* 0x000fe4000bf22070 */
[----:B------:R-:W-:Y:S02]  /*0420*/  UPLOP3.LUT UP5, UPT, UPT, UPT, UPT, 0x80, 0x8 ;  /* 0x000000000008789c */ /* 0x000fe40003faf070 */
[----:B---3--:R-:W-:-:S04]  /*0430*/  UISETP.NE.U32.AND UP0, UPT, UR8, URZ, UPT ;  /* 0x000000ff0800728c */ /* 0x008fc8000bf05070 */
[----:B------:R-:W-:-:S04]  /*0440*/  UISETP.NE.AND.EX UP0, UPT, UR9, URZ, UPT, UP0 ;  /* 0x000000ff0900728c */ /* 0x000fc8000bf05300 */
[----:B------:R-:W-:-:S04]  /*0450*/  UISETP.EQ.OR.EX UP2, UPT, UR7, URZ, !UP0, UP1 ;  /* 0x000000ff0700728c */ /* 0x000fc8000c742710 */
[----:B------:R-:W-:-:S05]  /*0460*/  UP2UR UR45, UPR, URZ, 0x4 ;  /* 0x00000004ff2d7883 */ /* 0x000fca0008000000 */
[----:B------:R-:W-:Y:S07]  /*0470*/  BRA.U !UP2, `(.L_x_8) ;  /* 0x000000010a207547 */ /* 0x000fee000b800000 */
[----:B------:R-:W-:Y:S01]  /*0480*/  UISETP.NE.U32.AND UP2, UPT, UR6, URZ, UPT ;  /* 0x000000ff0600728c */ /* 0x000fe2000bf45070 */
[----:B-----5:R-:W-:Y:S01]  /*0490*/  FSETP.NEU.AND P0, PT, R35, RZ, PT ;  /* 0x000000ff2300720b */ /* 0x020fe20003f0d000 */
[----:B------:R-:W-:Y:S02]  /*04a0*/  USEL UR6, URZ, 0xffffffff, UP0 ;  /* 0xffffffffff067887 */ /* 0x000fe40008000000 */
[----:B------:R-:W-:-:S10]  /*04b0*/  UISETP.NE.AND.EX UP2, UPT, UR7, URZ, UPT, UP2 ;  /* 0x000000ff0700728c */ /* 0x000fd4000bf45320 */
[----:B------:R-:W-:Y:S01]  /*04c0*/  VOTEU.ANY UP1, P0 ;  /* 0x0000000000ff7886 */ /* 0x000fe20000020100 */
[----:B------:R-:W-:-:S04]  /*04d0*/  @!UP2 USEL UR6, URZ, 0xffffffff, UP1 ;  /* 0xffffffffff06a887 */ /* 0x000fc80008800000 */
[----:B------:R-:W-:-:S04]  /*04e0*/  ULOP3.LUT UR6, UR6, 0x1, URZ, 0xc0, !UPT ;  /* 0x0000000106067892 */ /* 0x000fc8000f8ec0ff */
[----:B------:R-:W-:-:S11]  /*04f0*/  UISETP.NE.U32.AND UP5, UPT, UR6, 0x1, UPT ;  /* 0x000000010600788c */ /* 0x000fd6000bfa5070 */
.L_x_8:
[----:B------:R-:W3:Y:S01]  /*0500*/  SHFL.IDX PT, R0, R74, RZ, 0x1f ;  /* 0x00001fff4a007589 */ /* 0x000ee200000e0000 */
[----:B------:R-:W-:-:S04]  /*0510*/  UISETP.NE.AND UP1, UPT, UR10, 0x2, UPT ;  /* 0x000000020a00788c */ /* 0x000fc8000bf25270 */
[----:B------:R-:W-:Y:S02]  /*0520*/  UISETP.EQ.AND UP2, UPT, UR5, URZ, !UP1 ;  /* 0x000000ff0500728c */ /* 0x000fe4000cf42270 */
[----:B------:R-:W-:-:S04]  /*0530*/  USEL UR7, URZ, 0x1, UP1 ;  /* 0x00000001ff077887 */ /* 0x000fc80008800000 */
[----:B------:R-:W-:Y:S02]  /*0540*/  PLOP3.LUT P5, PT, P1, PT, UP2, 0x80, 0x8 ;  /* 0x000000000008781c */ /* 0x000fe40000faf028 */
[----:B---3--:R-:W-:-:S13]  /*0550*/  ISETP.NE.AND P0, PT, R0, RZ, PT ;  /* 0x000000ff0000720c */ /* 0x008fda0003f05270 */
[----:B------:R-:W-:Y:S05]  /*0560*/  @P0 BRA `(.L_x_9) ;  /* 0x0000000800e00947 */ /* 0x000fea0003800000 */
[----:B------:R-:W-:Y:S01]  /*0570*/  ELECT P0, URZ, PT ;  /* 0x0000000000ff782f */ /* 0x000fe20003800000 */
[----:B------:R-:W-:-:S12]  /*0580*/  BSSY.RECONVERGENT B0, `(.L_x_9) ;  /* 0x00000b6000007945 */ /* 0x000fd80003800200 */
[----:B------:R-:W-:Y:S05]  /*0590*/  @!P0 BRA `(.L_x_10) ;  /* 0x0000000800d08947 */ /* 0x000fea0003800000 */
[----:B------:R-:W-:Y:S01]  /*05a0*/  UMOV UR8, 0x400 ;  /* 0x0000040000087882 */ /* 0x000fe20000000000 */
[----:B------:R-:W-:Y:S01]  /*05b0*/  UMOV UR6, 0x1 ;  /* 0x0000000100067882 */ /* 0x000fe20000000000 */
[----:B------:R-:W-:Y:S02]  /*05c0*/  ULEA UR8, UR37, UR8, 0x18 ;  /* 0x0000000825087291 */ /* 0x000fe4000f8ec0ff */
[----:B------:R-:W-:-:S04]  /*05d0*/  UIADD3 UR12, UPT, UPT, -UR6, 0x100000, URZ ;  /* 0x00100000060c7890 */ /* 0x000fc8000fffe1ff */
[----:B------:R-:W-:Y:S02]  /*05e0*/  USHF.L.U32 UR13, UR12, 0xb, URZ ;  /* 0x0000000b0c0d7899 */ /* 0x000fe400080006ff */
[----:B------:R-:W-:Y:S01]  /*05f0*/  USHF.L.U32 UR12, UR12, 0x1, URZ ;  /* 0x000000010c0c7899 */ /* 0x000fe200080006ff */
[----:B------:R-:W3:Y:S11]  /*0600*/  FENCE.VIEW.ASYNC.S ;  /* 0x00000000000073c6 */ /* 0x000ef60000000000 */
[----:B---3--:R3:W4:Y:S01]  /*0610*/  SYNCS.EXCH.64 URZ, [UR8], UR12 ;  /* 0x0000000c08ff75b2 */ /* 0x0087220008000100 */
[----:B------:R3:W1:Y:S01]  /*0620*/  SYNCS.EXCH.64 URZ, [UR8+0x2b0], UR12 ;  /* 0x0002b00c08ff75b2 */ /* 0x0006620008000100 */
        /* <DEDUP_REMOVED lines=169> */
[----:B------:R3:W1:Y:S02]  /*10c0*/  SYNCS.EXCH.64 URZ, [UR8+0x558], UR12 ;  /* 0x0005580c08ff75b2 */ /* 0x0006640008000100 */
[----:B---34-:R-:W-:Y:S01]  /*10d0*/  NOP ;  /* 0x0000000000007918 */ /* 0x018fe20000000000 */
.L_x_10:
[----:B------:R-:W-:Y:S05]  /*10e0*/  BSYNC.RECONVERGENT B0 ;  /* 0x0000000000007941 */ /* 0x000fea0003800200 */
.L_x_9:
[----:B------:R-:W3:Y:S01]  /*10f0*/  SHFL.IDX PT, R0, R74, RZ, 0x1f ;  /* 0x00001fff4a007589 */ /* 0x000ee200000e0000 */
[----:B------:R-:W-:Y:S01]  /*1100*/  NOP ;  /* 0x0000000000007918 */ /* 0x000fe20000000000 */
[----:B---3--:R-:W-:-:S13]  /*1110*/  ISETP.NE.AND P0, PT, R0, 0x1, PT ;  /* 0x000000010000780c */ /* 0x008fda0003f05270 */
[----:B------:R-:W-:Y:S05]  /*1120*/  @P0 BRA `(.L_x_11) ;  /* 0x0000000000440947 */ /* 0x000fea0003800000 */
[----:B------:R-:W-:Y:S01]  /*1130*/  UMOV UR9, 0x400 ;  /* 0x0000040000097882 */ /* 0x000fe20000000000 */
[----:B------:R-:W-:Y:S01]  /*1140*/  UMOV UR8, 0x20 ;  /* 0x0000002000087882 */ /* 0x000fe20000000000 */
[----:B------:R-:W-:Y:S01]  /*1150*/  UMOV UR6, 0x80 ;  /* 0x0000008000067882 */ /* 0x000fe20000000000 */
[----:B------:R-:W-:Y:S02]  /*1160*/  ULEA UR9, UR37, UR9, 0x18 ;  /* 0x0000000925097291 */ /* 0x000fe4000f8ec0ff */
[----:B------:R-:W-:-:S04]  /*1170*/  UIADD3 UR12, UPT, UPT, -UR8, 0x100000, URZ ;  /* 0x00100000080c7890 */ /* 0x000fc8000fffe1ff */
[----:B------:R-:W-:Y:S02]  /*1180*/  USHF.L.U32 UR13, UR12, 0xb, URZ ;  /* 0x0000000b0c0d7899 */ /* 0x000fe400080006ff */
[----:B------:R-:W-:Y:S02]  /*1190*/  USHF.L.U32 UR12, UR12, 0x1, URZ ;  /* 0x000000010c0c7899 */ /* 0x000fe400080006ff */
[----:B------:R-:W-:-:S04]  /*11a0*/  UIADD3 UR14, UPT, UPT, -UR6, 0x100000, URZ ;  /* 0x00100000060e7890 */ /* 0x000fc8000fffe1ff */
[----:B------:R-:W-:Y:S02]  /*11b0*/  USHF.L.U32 UR15, UR14, 0xb, URZ ;  /* 0x0000000b0e0f7899 */ /* 0x000fe400080006ff */
[----:B------:R-:W-:Y:S01]  /*11c0*/  USHF.L.U32 UR14, UR14, 0x1, URZ ;  /* 0x000000010e0e7899 */ /* 0x000fe200080006ff */
[----:B------:R-:W-:Y:S01]  /*11d0*/  ELECT P0, URZ, PT ;  /* 0x0000000000ff782f */ /* 0x000fe20003800000 */
[----:B------:R-:W3:Y:S02]  /*11e0*/  FENCE.VIEW.ASYNC.S ;  /* 0x00000000000073c6 */ /* 0x000ee40000000000 */
[----:B---3--:R3:W4:Y:S08]  /*11f0*/  SYNCS.EXCH.64 URZ, [UR9+0x560], UR12 ;  /* 0x0005600c09ff75b2 */ /* 0x0087300008000100 */
[----:B------:R3:W1:Y:S01]  /*1200*/  SYNCS.EXCH.64 URZ, [UR9+0x570], UR14 ;  /* 0x0005700e09ff75b2 */ /* 0x0006620008000100 */
[----:B------:R3:W1:Y:S01]  /*1210*/  SYNCS.EXCH.64 URZ, [UR9+0x568], UR12 ;  /* 0x0005680c09ff75b2 */ /* 0x0006620008000100 */
[----:B------:R3:W1:Y:S01]  /*1220*/  SYNCS.EXCH.64 URZ, [UR9+0x578], UR14 ;  /* 0x0005780e09ff75b2 */ /* 0x0006620008000100 */
[----:B------:R-:W-:Y:S01]  /*1230*/  NOP ;  /* 0x0000000000007918 */ /* 0x000fe20000000000 */
.L_x_11:
[----:B------:R-:W2:Y:S01]  /*1240*/  SHFL.IDX PT, R0, R74, RZ, 0x1f ;  /* 0x00001fff4a007589 */ /* 0x000ea200000e0000 */
[----:B------:R-:W-:Y:S01]  /*1250*/  NOP ;  /* 0x0000000000007918 */ /* 0x000fe20000000000 */
[----:B--2---:R-:W-:-:S13]  /*1260*/  ISETP.NE.AND P0, PT, R0, 0x3, PT ;  /* 0x000000030000780c */ /* 0x004fda0003f05270 */
[----:B------:R-:W-:Y:S05]  /*1270*/  @P0 BRA `(.L_x_12) ;  /* 0x00000000002c0947 */ /* 0x000fea0003800000 */
[----:B------:R-:W-:Y:S01]  /*1280*/  UMOV UR8, 0x400 ;  /* 0x0000040000087882 */ /* 0x000fe20000000000 */
[----:B------:R-:W-:Y:S01]  /*1290*/  UMOV UR6, 0x20 ;  /* 0x0000002000067882 */ /* 0x000fe20000000000 */
[----:B------:R-:W-:Y:S02]  /*12a0*/  ULEA UR8, UR37, UR8, 0x18 ;  /* 0x0000000825087291 */ /* 0x000fe4000f8ec0ff */
[----:B---3--:R-:W-:-:S04]  /*12b0*/  UIADD3 UR12, UPT, UPT, -UR6, 0x100000, URZ ;  /* 0x00100000060c7890 */ /* 0x008fc8000fffe1ff */
[----:B------:R-:W-:Y:S02]  /*12c0*/  USHF.L.U32 UR13, UR12, 0xb, URZ ;  /* 0x0000000b0c0d7899 */ /* 0x000fe400080006ff */
[----:B------:R-:W-:Y:S01]  /*12d0*/  USHF.L.U32 UR12, UR12, 0x1, URZ ;  /* 0x000000010c0c7899 */ /* 0x000fe200080006ff */
[----:B------:R-:W-:Y:S01]  /*12e0*/  ELECT P0, URZ, PT ;  /* 0x0000000000ff782f */ /* 0x000fe20003800000 */
[----:B------:R-:W2:Y:S10]  /*12f0*/  FENCE.VIEW.ASYNC.S ;  /* 0x00000000000073c6 */ /* 0x000eb40000000000 */
[----:B--2---:R2:W3:Y:S01]  /*1300*/  SYNCS.EXCH.64 URZ, [UR8+0x580], UR12 ;  /* 0x0005800c08ff75b2 */ /* 0x0044e20008000100 */
[----:B------:R2:W1:Y:S01]  /*1310*/  SYNCS.EXCH.64 URZ, [UR8+0x588], UR12 ;  /* 0x0005880c08ff75b2 */ /* 0x0004620008000100 */
[----:B------:R-:W-:Y:S01]  /*1320*/  NOP ;  /* 0x0000000000007918 */ /* 0x000fe20000000000 */
.L_x_12:
[----:B------:R-:W4:Y:S01]  /*1330*/  SHFL.IDX PT, R0, R74, RZ, 0x1f ;  /* 0x00001fff4a007589 */ /* 0x000f2200000e0000 */
[----:B------:R-:W-:Y:S01]  /*1340*/  NOP ;  /* 0x0000000000007918 */ /* 0x000fe20000000000 */
[----:B----4-:R-:W-:-:S13]  /*1350*/  ISETP.NE.AND P0, PT, R0, 0x4, PT ;  /* 0x000000040000780c */ /* 0x010fda0003f05270 */
[----:B------:R-:W-:Y:S05]  /*1360*/  @P0 BRA `(.L_x_13) ;  /* 0x0000000000480947 */ /* 0x000fea0003800000 */
[----:B---3--:R-:W-:Y:S01]  /*1370*/  UMOV UR9, 0x1e0 ;  /* 0x000001e000097882 */ /* 0x008fe20000000000 */
[----:B--2---:R-:W-:Y:S01]  /*1380*/  UMOV UR8, 0x400 ;  /* 0x0000040000087882 */ /* 0x004fe20000000000 */
[----:B------:R-:W-:Y:S01]  /*1390*/  USEL UR9, UR9, 0x1a0, UP5 ;  /* 0x000001a009097887 */ /* 0x000fe2000a800000 */
        /* <DEDUP_REMOVED lines=9> */
[----:B------:R-:W2:Y:S02]  /*1430*/  FENCE.VIEW.ASYNC.S ;  /* 0x00000000000073c6 */ /* 0x000ea40000000000 */
[----:B--2---:R4:W2:Y:S08]  /*1440*/  SYNCS.EXCH.64 URZ, [UR8+0x590], UR12 ;  /* 0x0005900c08ff75b2 */ /* 0x0048b00008000100 */
[----:B------:R4:W3:Y:S01]  /*1450*/  SYNCS.EXCH.64 URZ, [UR8+0x5a0], UR14 ;  /* 0x0005a00e08ff75b2 */ /* 0x0008e20008000100 */
[----:B------:R4:W1:Y:S01]  /*1460*/  SYNCS.EXCH.64 URZ, [UR8+0x598], UR12 ;  /* 0x0005980c08ff75b2 */ /* 0x0008620008000100 */
[----:B------:R4:W1:Y:S02]  /*1470*/  SYNCS.EXCH.64 URZ, [UR8+0x5a8], UR14 ;  /* 0x0005a80e08ff75b2 */ /* 0x0008640008000100 */
[----:B----4-:R-:W-:Y:S01]  /*1480*/  NOP ;  /* 0x0000000000007918 */ /* 0x010fe20000000000 */
.L_x_13:
[----:B------:R-:W4:Y:S01]  /*1490*/  SHFL.IDX PT, R0, R74, RZ, 0x1f ;  /* 0x00001fff4a007589 */ /* 0x000f2200000e0000 */
[----:B------:R-:W-:Y:S01]  /*14a0*/  NOP ;  /* 0x0000000000007918 */ /* 0x000fe20000000000 */
[----:B----4-:R-:W-:-:S13]  /*14b0*/  ISETP.NE.AND P0, PT, R0, 0x5, PT ;  /* 0x000000050000780c */ /* 0x010fda0003f05270 */
[----:B------:R-:W-:Y:S05]  /*14c0*/  @P0 BRA `(.L_x_14) ;  /* 0x0000000000540947 */ /* 0x000fea0003800000 */
[----:B---3--:R-:W-:Y:S01]  /*14d0*/  UMOV UR9, 0x400 ;  /* 0x0000040000097882 */ /* 0x008fe20000000000 */
[----:B--2---:R-:W-:Y:S01]  /*14e0*/  UMOV UR8, 0x1 ;  /* 0x0000000100087882 */ /* 0x004fe20000000000 */
        /* <DEDUP_REMOVED lines=13> */
[----:B------:R4:W1:Y:S01]  /*15c0*/  SYNCS.EXCH.64 URZ, [UR9+0x5d8], UR14 ;  /* 0x0005d80e09ff75b2 */ /* 0x0008620008000100 */
[----:B------:R4:W1:Y:S01]  /*15d0*/  SYNCS.EXCH.64 URZ, [UR9+0x5c0], UR12 ;  /* 0x0005c00c09ff75b2 */ /* 0x0008620008000100 */
[----:B------:R4:W1:Y:S01]  /*15e0*/  SYNCS.EXCH.64 URZ, [UR9+0x5e0], UR14 ;  /* 0x0005e00e09ff75b2 */ /* 0x0008620008000100 */
[----:B------:R4:W1:Y:S01]  /*15f0*/  SYNCS.EXCH.64 URZ, [UR9+0x5c8], UR12 ;  /* 0x0005c80c09ff75b2 */ /* 0x0008620008000100 */
[----:B------:R4:W1:Y:S02]  /*1600*/  SYNCS.EXCH.64 URZ, [UR9+0x5e8], UR14 ;  /* 0x0005e80e09ff75b2 */ /* 0x0008640008000100 */
[----:B----4-:R-:W-:Y:S01]  /*1610*/  NOP ;  /* 0x0000000000007918 */ /* 0x010fe20000000000 */
.L_x_14:
[----:B------:R-:W4:Y:S01]  /*1620*/  SHFL.IDX PT, R0, R74, RZ, 0x1f ;  /* 0x00001fff4a007589 */ /* 0x000f2200000e0000 */
[----:B------:R-:W-:Y:S01]  /*1630*/  ISETP.NE.OR P1, PT, RZ, UR10, !P1 ;  /* 0x0000000aff007c0c */ /* 0x000fe2000cf25670 */
[----:B------:R-:W-:Y:S01]  /*1640*/  NOP ;  /* 0x0000000000007918 */ /* 0x000fe20000000000 */
[----:B----4-:R-:W-:-:S13]  /*1650*/  ISETP.NE.AND P0, PT, R0, 0x3, PT ;  /* 0x000000030000780c */ /* 0x010fda0003f05270 */
[----:B------:R-:W-:Y:S05]  /*1660*/  @P0 BRA `(.L_x_15) ;  /* 0x0000000000340947 */ /* 0x000fea0003800000 */
[----:B--2---:R-:W-:Y:S01]  /*1670*/  UMOV UR8, 0x400 ;  /* 0x0000040000087882 */ /* 0x004fe20000000000 */
[----:B------:R-:W-:Y:S01]  /*1680*/  UMOV UR6, 0x20 ;  /* 0x0000002000067882 */ /* 0x000fe20000000000 */
[----:B------:R-:W-:Y:S02]  /*1690*/  ULEA UR8, UR37, UR8, 0x18 ;  /* 0x0000000825087291 */ /* 0x000fe4000f8ec0ff */
[----:B---3--:R-:W-:-:S04]  /*16a0*/  UIADD3 UR12, UPT, UPT, -UR6, 0x100000, URZ ;  /* 0x00100000060c7890 */ /* 0x008fc8000fffe1ff */
[----:B------:R-:W-:Y:S02]  /*16b0*/  USHF.L.U32 UR13, UR12, 0xb, URZ ;  /* 0x0000000b0c0d7899 */ /* 0x000fe400080006ff */
[----:B------:R-:W-:Y:S01]  /*16c0*/  USHF.L.U32 UR12, UR12, 0x1, URZ ;  /* 0x000000010c0c7899 */ /* 0x000fe200080006ff */
[----:B------:R-:W-:Y:S01]  /*16d0*/  ELECT P0, URZ, PT ;  /* 0x0000000000ff782f */ /* 0x000fe20003800000 */
[----:B------:R-:W2:Y:S10]  /*16e0*/  FENCE.VIEW.ASYNC.S ;  /* 0x00000000000073c6 */ /* 0x000eb40000000000 */
[----:B--2---:R4:W2:Y:S01]  /*16f0*/  SYNCS.EXCH.64 URZ, [UR8+0x5f0], UR12 ;  /* 0x0005f00c08ff75b2 */ /* 0x0048a20008000100 */
[----:B------:R4:W3:Y:S01]  /*1700*/  SYNCS.EXCH.64 URZ, [UR8+0x600], UR12 ;  /* 0x0006000c08ff75b2 */ /* 0x0008e20008000100 */
[----:B------:R4:W1:Y:S01]  /*1710*/  SYNCS.EXCH.64 URZ, [UR8+0x5f8], UR12 ;  /* 0x0005f80c08ff75b2 */ /* 0x0008620008000100 */
[----:B------:R4:W1:Y:S02]  /*1720*/  SYNCS.EXCH.64 URZ, [UR8+0x608], UR12 ;  /* 0x0006080c08ff75b2 */ /* 0x0008640008000100 */
[----:B----4-:R-:W-:Y:S01]  /*1730*/  NOP ;  /* 0x0000000000007918 */ /* 0x010fe20000000000 */
.L_x_15:
[----:B------:R-:W-:Y:S01]  /*1740*/  VOTEU.ALL UP1, P1 ;  /* 0x0000000000ff7886 */ /* 0x000fe20000820000 */
[----:B--2---:R-:W2:Y:S01]  /*1750*/  LDCU UR8, c[0x0][0x36c] ;  /* 0x00006d80ff0877ac */ /* 0x004ea20008000800 */
[----:B------:R-:W-:Y:S01]  /*1760*/  NOP ;  /* 0x0000000000007918 */ /* 0x000fe20000000000 */
[----:B------:R-:W-:Y:S01]  /*1770*/  LOP3.LUT R10, R85, 0x1f, RZ, 0xc0, !PT ;  /* 0x0000001f550a7812 */ /* 0x000fe200078ec0ff */
[----:B---3--:R-:W-:Y:S01]  /*1780*/  UMOV UR12, 0x20 ;  /* 0x00000020000c7882 */ /* 0x008fe20000000000 */
[----:B------:R-:W-:Y:S01]  /*1790*/  @!UP1 UMOV UR6, 0x400 ;  /* 0x0000040000069882 */ /* 0x000fe20000000000 */
[----:B------:R-:W-:-:S04]  /*17a0*/  @!UP1 UIADD3 UR12, UPT, UPT, -UR12, 0x100000, URZ ;  /* 0x001000000c0c9890 */ /* 0x000fc8000fffe1ff */
[----:B------:R-:W-:Y:S02]  /*17b0*/  @!UP1 USHF.L.U32 UR13, UR12, 0xb, URZ ;  /* 0x0000000b0c0d9899 */ /* 0x000fe400080006ff */
[----:B------:R-:W-:Y:S02]  /*17c0*/  @!UP1 USHF.L.U32 UR12, UR12, 0x1, URZ ;  /* 0x000000010c0c9899 */ /* 0x000fe400080006ff */
[----:B------:R-:W-:Y:S01]  /*17d0*/  @!UP1 ULEA UR6, UR37, UR6, 0x18 ;  /* 0x0000000625069291 */ /* 0x000fe2000f8ec0ff */
[----:B------:R-:W-:Y:S01]  /*17e0*/  VOTEU.ALL UP1, P1 ;  /* 0x0000000000ff7886 */ /* 0x000fe20000820000 */
[----:B------:R-:W-:Y:S01]  /*17f0*/  UISETP.NE.AND UP4, UPT, UR10, URZ, UPT ;  /* 0x000000ff0a00728c */ /* 0x000fe2000bf85270 */
[----:B------:R-:W3:Y:S09]  /*1800*/  FENCE.VIEW.ASYNC.S ;  /* 0x00000000000073c6 */ /* 0x000ef20000000000 */
[----:B---3--:R3:W4:Y:S01]  /*1810*/  @!UP1 SYNCS.EXCH.64 URZ, [UR6+0x610], UR12 ;  /* 0x0006100c06ff95b2 */ /* 0x0087220008000100 */
[----:B--2---:R-:W-:-:S09]  /*1820*/  UISETP.EQ.U32.AND UP1, UPT, UR8, 0x1, UPT ;  /* 0x000000010800788c */ /* 0x004fd2000bf22070 */
[----:B------:R-:W-:Y:S05]  /*1830*/  BRA.U !UP1, `(.L_x_16) ;  /* 0x0000000109087547 */ /* 0x000fea000b800000 */
[----:B-1--4-:R-:W-:Y:S01]  /*1840*/  UCGABAR_ARV ;  /* 0x00000000000079c7 */ /* 0x012fe20008000000 */
[----:B------:R-:W-:Y:S05]  /*1850*/  BRA `(.L_x_17) ;  /* 0x0000000000047947 */ /* 0x000fea0003800000 */
.L_x_16:
[----:B-1--4-:R-:W-:Y:S01]  /*1860*/  NOP ;  /* 0x0000000000007918 */ /* 0x012fe20000000000 */
.L_x_17:
[----:B------:R-:W1:Y:S01]  /*1870*/  S2R R69, SR_CTAID.Y ;  /* 0x0000000000457919 */ /* 0x000e620000002600 */
[----:B------:R-:W-:-:S05]  /*1880*/  CS2R.32 R68, SR_CgaSize ;  /* 0x0000000000447805 */ /* 0x000fca0000008a00 */
[----:B------:R-:W-:-:S05]  /*1890*/  IMAD R68, R68, -0xa0, RZ ;  /* 0xffffff6044447824 */ /* 0x000fca00078e02ff */
[----:B---3--:R-:W-:-:S14]  /*18a0*/  R2UR UR6, R68 ;  /* 0x00000000440672ca */ /* 0x008fdc00000e0000 */
[----:B------:R-:W2:Y:S01]  /*18b0*/  LDCU UR6, c[0x0][UR6+0x2b4] ;  /* 0x00005680060677ac */ /* 0x000ea20008000800 */
[----:B------:R-:W-:-:S05]  /*18c0*/  CS2R.32 R0, SR_CgaSize ;  /* 0x0000000000007805 */ /* 0x000fca0000008a00 */
[----:B------:R-:W-:-:S06]  /*18d0*/  IMAD R0, R0, -0xa0, RZ ;  /* 0xffffff6000007824 */ /* 0x000fcc00078e02ff */
[----:B------:R-:W3:Y:S01]  /*18e0*/  LDC R0, c[0x0][R0+0x2a4] ;  /* 0x0000a90000007b82 */ /* 0x000ee20000000800 */
[----:B------:R-:W-:Y:S01]  /*18f0*/  PRMT R8, RZ, 0x7610, R8 ;  /* 0x00007610ff087816 */ /* 0x000fe20000000008 */
[----:B------:R-:W4:Y:S01]  /*1900*/  S2R R11, SR_CTAID.X ;  /* 0x00000000000b7919 */ /* 0x000f220000002500 */
[----:B------:R-:W-:-:S05]  /*1910*/  CS2R.32 R68, SR_CgaSize ;  /* 0x0000000000447805 */ /* 0x000fca0000008a00 */
[----:B------:R-:W-:-:S05]  /*1920*/  IMAD R68, R68, -0xa0, RZ ;  /* 0xffffff6044447824 */ /* 0x000fca00078e02ff */
[----:B------:R-:W-:-:S14]  /*1930*/  R2UR UR8, R68 ;  /* 0x00000000440872ca */ /* 0x000fdc00000e0000 */
[----:B------:R-:W3:Y:S01]  /*1940*/  LDCU UR8, c[0x0][UR8+0x2b0] ;  /* 0x00005600080877ac */ /* 0x000ee20008000800 */
[----:B------:R-:W-:Y:S01]  /*1950*/  UISETP.NE.AND UP2, UPT, UR10, 0x2, UPT ;  /* 0x000000020a00788c */ /* 0x000fe2000bf45270 */
[----:B------:R-:W2:Y:S01]  /*1960*/  LDC R9, c[0x0][0xb24] ;  /* 0x0002c900ff097b82 */ /* 0x000ea20000000800 */
[----:B------:R-:W-:-:S05]  /*1970*/  CS2R.32 R2, SR_CgaSize ;  /* 0x0000000000027805 */ /* 0x000fca0000008a00 */
[----:B------:R-:W-:-:S06]  /*1980*/  IMAD R2, R2, -0xa0, RZ ;  /* 0xffffff6002027824 */ /* 0x000fcc00078e02ff */
[----:B------:R-:W3:Y:S08]  /*1990*/  LDC R2, c[0x0][R2+0x2a0] ;  /* 0x0000a80002027b82 */ /* 0x000ef00000000800 */
[----:B------:R-:W3:Y:S01]  /*19a0*/  LDC R26, c[0x0][0xb24] ;  /* 0x0002c900ff1a7b82 */ /* 0x000ee20000000800 */
[----:B-1----:R-:W-:-:S07]  /*19b0*/  I2FP.F32.U32 R3, R69 ;  /* 0x0000004500037245 */ /* 0x002fce0000201000 */
[----:B------:R-:W1:Y:S01]  /*19c0*/  S2UR UR36, SR_CTAID.Z ;  /* 0x00000000002479c3 */ /* 0x000e620000002700 */
[----:B--2---:R-:W-:Y:S01]  /*19d0*/  ISETP.GE.AND P0, PT, R9, 0x1, PT ;  /* 0x000000010900780c */ /* 0x004fe20003f06270 */
[----:B----4-:R-:W-:Y:S01]  /*19e0*/  IMAD.MOV.U32 R63, RZ, RZ, R11 ;  /* 0x000000ffff3f7224 */ /* 0x010fe200078e000b */
[----:B------:R-:W-:Y:S01]  /*19f0*/  I2FP.F32.U32 R4, R11 ;  /* 0x0000000b00047245 */ /* 0x000fe20000201000 */
[----:B------:R-:W-:Y:S01]  /*1a00*/  FMUL R3, R3, UR6 ;  /* 0x0000000603037c20 */ /* 0x000fe20008400000 */
[----:B------:R-:W2:Y:S03]  /*1a10*/  LDCU UR6, c[0x0][0xb30] ;  /* 0x00016600ff0677ac */ /* 0x000ea60008000800 */
[----:B---3--:R-:W-:Y:S01]  /*1a20*/  FMUL R4, R4, UR8 ;  /* 0x0000000804047c20 */ /* 0x008fe20008400000 */
[----:B------:R-:W3:Y:S08]  /*1a30*/  F2I.U32.TRUNC.NTZ R62, R3 ;  /* 0x00000003003e7305 */ /* 0x000ef0000020f000 */
[----:B------:R-:W4:Y:S01]  /*1a40*/  F2I.U32.TRUNC.NTZ R68, R4 ;  /* 0x0000000400447305 */ /* 0x000f22000020f000 */
[----:B--2---:R-:W-:Y:S01]  /*1a50*/  UISETP.NE.AND UP3, UPT, UR6, 0x1, UPT ;  /* 0x000000010600788c */ /* 0x004fe2000bf65270 */
[----:B---3--:R-:W-:-:S05]  /*1a60*/  IADD3 R62, PT, PT, -R62, RZ, RZ ;  /* 0x000000ff3e3e7210 */ /* 0x008fca0007ffe1ff */
[----:B------:R-:W-:Y:S01]  /*1a70*/  IMAD R62, R0, R62, R69 ;  /* 0x0000003e003e7224 */ /* 0x000fe200078e0245 */
[----:B------:R-:W-:Y:S01]  /*1a80*/  PRMT R0, RZ, 0x7610, R0 ;  /* 0x00007610ff007816 */ /* 0x000fe20000000000 */
[----:B----4-:R-:W-:-:S04]  /*1a90*/  IMAD.MOV R68, RZ, RZ, -R68 ;  /* 0x000000ffff447224 */ /* 0x010fc800078e0a44 */
[----:B------:R-:W-:Y:S01]  /*1aa0*/  IMAD R68, R2, R68, R11 ;  /* 0x0000004402447224 */ /* 0x000fe200078e020b */
[----:B-1----:R-:W-:Y:S06]  /*1ab0*/  BRA.U UP4, `(.L_x_18) ;  /* 0x0000000104247547 */ /* 0x002fec000b800000 */
[----:B------:R-:W-:Y:S01]  /*1ac0*/  ISETP.NE.AND P1, PT, R62, RZ, PT ;  /* 0x000000ff3e00720c */ /* 0x000fe20003f25270 */
[----:B------:R-:W-:Y:S01]  /*1ad0*/  IMAD.MOV.U32 R0, RZ, RZ, 0x3 ;  /* 0x00000003ff007424 */ /* 0x000fe200078e00ff */
[C---:B------:R-:W-:Y:S02]  /*1ae0*/  LOP3.LUT R3, R68.reuse, 0xfffffffe, RZ, 0xc0, !PT ;  /* 0xfffffffe44037812 */ /* 0x040fe400078ec0ff */
[----:B------:R-:W-:Y:S02]  /*1af0*/  ISETP.LT.U32.OR P1, PT, R68, 0x2, !P1 ;  /* 0x000000024400780c */ /* 0x000fe40004f21470 */
[----:B------:R-:W-:Y:S02]  /*1b00*/  SHF.L.U32 R0, R0, R3, RZ ;  /* 0x0000000300007219 */ /* 0x000fe400000006ff */
[----:B------:R-:W-:Y:S02]  /*1b10*/  SEL R5, RZ, 0x1, !P1 ;  /* 0x00000001ff057807 */ /* 0x000fe40004800000 */
[----:B------:R-:W-:-:S05]  /*1b20*/  SEL R2, RZ, 0x2, !P1 ;  /* 0x00000002ff027807 */ /* 0x000fca0004800000 */
[----:B------:R-:W-:-:S05]  /*1b30*/  IMAD.IADD R2, R5, 0x1, R2 ;  /* 0x0000000105027824 */ /* 0x000fca00078e0202 */
[----:B------:R-:W-:Y:S02]  /*1b40*/  PRMT R8, R2, 0x7610, R8 ;  /* 0x0000761002087816 */ /* 0x000fe40000000008 */
.L_x_18:
[----:B------:R-:W-:Y:S05]  /*1b50*/  @!P0 BRA `(.L_x_19) ;  /* 0x0000000000b88947 */ /* 0x000fea0003800000 */
[----:B------:R-:W1:Y:S01]  /*1b60*/  LDC.64 R4, c[0x0][0xb18] ;  /* 0x0002c600ff047b82 */ /* 0x000e620000000a00 */
[----:B------:R-:W-:-:S07]  /*1b70*/  ISETP.NE.AND P0, PT, R9, 0x1, PT ;  /* 0x000000010900780c */ /* 0x000fce0003f05270 */
[----:B------:R-:W2:Y:S08]  /*1b80*/  LDC R14, c[0x0][0xb0c] ;  /* 0x0002c300ff0e7b82 */ /* 0x000eb00000000800 */
[----:B------:R-:W3:Y:S08]  /*1b90*/  LDC R13, c[0x0][0x370] ;  /* 0x0000dc00ff0d7b82 */ /* 0x000ef00000000800 */
[----:B------:R-:W4:Y:S01]  /*1ba0*/  LDC R16, c[0x0][0x374] ;  /* 0x0000dd00ff107b82 */ /* 0x000f220000000800 */
[----:B-1----:R-:W-:-:S07]  /*1bb0*/  ISETP.NE.AND P1, PT, R4, 0x1, PT ;  /* 0x000000010400780c */ /* 0x002fce0003f25270 */
[----:B------:R-:W3:Y:S01]  /*1bc0*/  LDC.64 R6, c[0x0][0xb10] ;  /* 0x0002c400ff067b82 */ /* 0x000ee20000000a00 */
[----:B--2---:R-:W-:-:S07]  /*1bd0*/  ISETP.NE.AND P2, PT, R14, 0x1, PT ;  /* 0x000000010e00780c */ /* 0x004fce0003f45270 */
[----:B------:R-:W1:Y:S08]  /*1be0*/  LDC R12, c[0x0][0xb20] ;  /* 0x0002c800ff0c7b82 */ /* 0x000e700000000800 */
[----:B------:R-:W2:Y:S01]  /*1bf0*/  LDC.64 R2, c[0x0][0xb28] ;  /* 0x0002ca00ff027b82 */ /* 0x000ea20000000a00 */
[----:B----4-:R-:W-:-:S04]  /*1c00*/  IMAD.HI.U32 R15, R16, R5, RZ ;  /* 0x00000005100f7227 */ /* 0x010fc800078e00ff */
[----:B------:R-:W-:-:S04]  /*1c10*/  IMAD.HI.U32 R5, R69, R5, RZ ;  /* 0x0000000545057227 */ /* 0x000fc800078e00ff */
[----:B---3--:R-:W-:-:S04]  /*1c20*/  IMAD.HI.U32 R18, R13, R6, RZ ;  /* 0x000000060d127227 */ /* 0x008fc800078e00ff */
[----:B------:R-:W-:Y:S01]  /*1c30*/  IMAD.HI.U32 R20, R11, R6, RZ ;  /* 0x000000060b147227 */ /* 0x000fe200078e00ff */
[-C--:B------:R-:W-:Y:S02]  /*1c40*/  @P2 SHF.R.U32.HI R13, RZ, R7.reuse, R18 ;  /* 0x00000007ff0d2219 */ /* 0x080fe40000011612 */
[-C--:B-1----:R-:W-:Y:S02]  /*1c50*/  @P1 SHF.R.U32.HI R16, RZ, R12.reuse, R15 ;  /* 0x0000000cff101219 */ /* 0x082fe4000001160f */
[----:B------:R-:W-:Y:S02]  /*1c60*/  SHF.R.U32.HI R12, RZ, R12, R5 ;  /* 0x0000000cff0c7219 */ /* 0x000fe40000011605 */
[----:B------:R-:W-:Y:S02]  /*1c70*/  SHF.R.U32.HI R20, RZ, R7, R20 ;  /* 0x00000007ff147219 */ /* 0x000fe40000011614 */
[----:B------:R-:W-:Y:S01]  /*1c80*/  SEL R5, R69, R12, !P1 ;  /* 0x0000000c45057207 */ /* 0x000fe20004800000 */
[----:B--2---:R-:W-:Y:S01]  /*1c90*/  IMAD.HI.U32 R18, R16, R2, RZ ;  /* 0x0000000210127227 */ /* 0x004fe200078e00ff */
[----:B------:R-:W-:-:S02]  /*1ca0*/  SEL R63, R11, R20, !P2 ;  /* 0x000000140b3f7207 */ /* 0x000fc40005000000 */
[----:B------:R-:W-:Y:S01]  /*1cb0*/  IADD3 R7, PT, PT, -R5, RZ, RZ ;  /* 0x000000ff05077210 */ /* 0x000fe20007ffe1ff */
[----:B------:R-:W-:Y:S01]  /*1cc0*/  IMAD.HI.U32 R6, R13, R2, RZ ;  /* 0x000000020d067227 */ /* 0x000fe200078e00ff */
[----:B------:R-:W-:-:S03]  /*1cd0*/  @P0 SHF.R.U32.HI R16, RZ, R3, R18 ;  /* 0x00000003ff100219 */ /* 0x000fc60000011612 */
[----:B------:R-:W-:Y:S01]  /*1ce0*/  IMAD R7, R4, R7, R69 ;  /* 0x0000000704077224 */ /* 0x000fe200078e0245 */
[----:B------:R-:W-:Y:S01]  /*1cf0*/  @P0 SHF.R.U32.HI R13, RZ, R3, R6 ;  /* 0x00000003ff0d0219 */ /* 0x000fe20000011606 */
[----:B------:R-:W-:-:S04]  /*1d00*/  IMAD R16, R16, R9, RZ ;  /* 0x0000000910107224 */ /* 0x000fc800078e02ff */
[----:B------:R-:W-:Y:S01]  /*1d10*/  IMAD R6, R13, R9, RZ ;  /* 0x000000090d067224 */ /* 0x000fe200078e02ff */
[----:B------:R-:W-:-:S04]  /*1d20*/  ISETP.GE.AND P1, PT, R5, R16, PT ;  /* 0x000000100500720c */ /* 0x000fc80003f26270 */
[----:B------:R-:W-:Y:S01]  /*1d30*/  ISETP.GE.OR P1, PT, R63, R6, P1 ;  /* 0x000000063f00720c */ /* 0x000fe20000f26670 */
[----:B------:R-:W-:-:S05]  /*1d40*/  IMAD.HI.U32 R6, R5, R2, RZ ;  /* 0x0000000205067227 */ /* 0x000fca00078e00ff */
[----:B------:R-:W-:-:S04]  /*1d50*/  SHF.R.U32.HI R6, RZ, R3, R6 ;  /* 0x00000003ff067219 */ /* 0x000fc80000011606 */
[----:B------:R-:W-:-:S03]  /*1d60*/  SEL R6, R5, R6, !P0 ;  /* 0x0000000605067207 */ /* 0x000fc60004000000 */
[----:B------:R-:W-:Y:S01]  /*1d70*/  @!P1 IMAD.HI.U32 R12, R63, R2, RZ ;  /* 0x000000023f0c9227 */ /* 0x000fe200078e00ff */
[----:B------:R-:W-:-:S04]  /*1d80*/  IADD3 R2, PT, PT, -R6, RZ, RZ ;  /* 0x000000ff06027210 */ /* 0x000fc80007ffe1ff */
[----:B------:R-:W-:Y:S01]  /*1d90*/  @!P1 SHF.R.U32.HI R12, RZ, R3, R12 ;  /* 0x00000003ff0c9219 */ /* 0x000fe2000001160c */
[----:B------:R-:W-:-:S03]  /*1da0*/  IMAD R2, R9, R2, R5 ;  /* 0x0000000209027224 */ /* 0x000fc600078e0205 */
[----:B------:R-:W-:-:S05]  /*1db0*/  @!P1 SEL R3, R63, R12, !P0 ;  /* 0x0000000c3f039207 */ /* 0x000fca0004000000 */
[--C-:B------:R-:W-:Y:S02]  /*1dc0*/  @!P1 IMAD.IADD R6, R6, 0x1, -R3.reuse ;  /* 0x0000000106069824 */ /* 0x100fe400078e0a03 */
[----:B------:R-:W-:Y:S01]  /*1dd0*/  @!P1 IMAD R3, R2, R13, R3 ;  /* 0x0000000d02039224 */ /* 0x000fe200078e0203 */
[----:B------:R-:W-:Y:S01]  /*1de0*/  IADD3 R2, PT, PT, -R63, RZ, RZ ;  /* 0x000000ff3f027210 */ /* 0x000fe20007ffe1ff */
[----:B------:R-:W-:Y:S02]  /*1df0*/  @!P1 IMAD R5, R6, R9, R63 ;  /* 0x0000000906059224 */ /* 0x000fe400078e023f */
[----:B------:R-:W-:Y:S02]  /*1e00*/  @!P1 IMAD.MOV.U32 R63, RZ, RZ, R3 ;  /* 0x000000ffff3f9224 */ /* 0x000fe400078e0003 */
[----:B------:R-:W-:Y:S02]  /*1e10*/  IMAD R2, R14, R2, R11 ;  /* 0x000000020e027224 */ /* 0x000fe400078e020b */
[----:B------:R-:W-:-:S02]  /*1e20*/  IMAD R69, R5, R4, R7 ;  /* 0x0000000405457224 */ /* 0x000fc400078e0207 */
[----:B------:R-:W-:Y:S02]  /*1e30*/  IMAD R63, R63, R14, R2 ;  /* 0x0000000e3f3f7224 */ /* 0x000fe400078e0202 */
.L_x_19:
[----:B------:R-:W-:Y:S05]  /*1e40*/  BRA.U UP3, `(.L_x_20) ;  /* 0x0000000103407547 */ /* 0x000fea000b800000 */
[----:B------:R-:W1:Y:S08]  /*1e50*/  LDC.64 R2, c[0x0][0xb18] ;  /* 0x0002c600ff027b82 */ /* 0x000e700000000a00 */
[----:B------:R-:W2:Y:S08]  /*1e60*/  LDC.64 R4, c[0x0][0xb10] ;  /* 0x0002c400ff047b82 */ /* 0x000eb00000000a00 */
[----:B------:R-:W3:Y:S08]  /*1e70*/  LDC R6, c[0x0][0xb20] ;  /* 0x0002c800ff067b82 */ /* 0x000ef00000000800 */
[----:B------:R-:W4:Y:S01]  /*1e80*/  LDC R12, c[0x0][0xb0c] ;  /* 0x0002c300ff0c7b82 */ /* 0x000f220000000800 */
[----:B-1----:R-:W-:Y:S01]  /*1e90*/  IMAD.HI.U32 R3, R69, R3, RZ ;  /* 0x0000000345037227 */ /* 0x002fe200078e00ff */
[----:B------:R-:W-:-:S03]  /*1ea0*/  ISETP.NE.AND P0, PT, R2, 0x1, PT ;  /* 0x000000010200780c */ /* 0x000fc60003f05270 */
[----:B--2---:R-:W-:-:S05]  /*1eb0*/  IMAD.HI.U32 R4, R63, R4, RZ ;  /* 0x000000043f047227 */ /* 0x004fca00078e00ff */
[----:B------:R-:W-:Y:S02]  /*1ec0*/  SHF.R.U32.HI R4, RZ, R5, R4 ;  /* 0x00000005ff047219 */ /* 0x000fe40000011604 */
[----:B---3--:R-:W-:-:S04]  /*1ed0*/  SHF.R.U32.HI R6, RZ, R6, R3 ;  /* 0x00000006ff067219 */ /* 0x008fc80000011603 */
[----:B------:R-:W-:Y:S02]  /*1ee0*/  SEL R3, R69, R6, !P0 ;  /* 0x0000000645037207 */ /* 0x000fe40004000000 */
[----:B----4-:R-:W-:-:S04]  /*1ef0*/  ISETP.NE.AND P1, PT, R12, 0x1, PT ;  /* 0x000000010c00780c */ /* 0x010fc80003f25270 */
[----:B------:R-:W-:-:S05]  /*1f00*/  SEL R6, R63, R4, !P1 ;  /* 0x000000043f067207 */ /* 0x000fca0004800000 */
[----:B------:R-:W-:Y:S02]  /*1f10*/  IMAD.IADD R4, R3, 0x1, -R6 ;  /* 0x0000000103047824 */ /* 0x000fe400078e0a06 */
[----:B------:R-:W-:Y:S02]  /*1f20*/  IMAD.IADD R3, R6, 0x1, -R3 ;  /* 0x0000000106037824 */ /* 0x000fe400078e0a03 */
[----:B------:R-:W-:Y:S02]  /*1f30*/  IMAD R63, R4, R12, R63 ;  /* 0x0000000c043f7224 */ /* 0x000fe400078e023f */
[----:B------:R-:W-:Y:S02]  /*1f40*/  IMAD R69, R3, R2, R69 ;  /* 0x0000000203457224 */ /* 0x000fe400078e0245 */
.L_x_20:
[----:B------:R-:W-:Y:S05]  /*1f50*/  BRA.U !UP1, `(.L_x_21) ;  /* 0x00000001090c7547 */ /* 0x000fea000b800000 */
[----:B------:R-:W-:Y:S01]  /*1f60*/  UCGABAR_WAIT ;  /* 0x0000000000007dc7 */ /* 0x000fe20008000000 */
[----:B------:R-:W-:Y:S01]  /*1f70*/  CCTL.IVALL ;  /* 0x00000000ff00798f */ /* 0x000fe20002000000 */
[----:B------:R-:W-:Y:S05]  /*1f80*/  BRA `(.L_x_22) ;  /* 0x0000000000047947 */ /* 0x000fea0003800000 */
.L_x_21:
[----:B------:R-:W-:Y:S06]  /*1f90*/  BAR.SYNC.DEFER_BLOCKING 0x0 ;  /* 0x0000000000007b1d */ /* 0x000fec0000010000 */
.L_x_22:
[----:B------:R-:W-:Y:S05]  /*1fa0*/  BRA.U UP2, `(.L_x_23) ;  /* 0x0000001102887547 */ /* 0x000fea000b800000 */
[----:B------:R-:W1:Y:S01]  /*1fb0*/  LDCU UR15, c[0x0][0x38c] ;  /* 0x00007180ff0f77ac */ /* 0x000e620008000800 */
[----:B------:R-:W2:Y:S01]  /*1fc0*/  LDC R9, c[0x0][0x370] ;  /* 0x0000dc00ff097b82 */ /* 0x000ea20000000800 */
[C---:B------:R-:W-:Y:S01]  /*1fd0*/  IMAD.SHL.U32 R17, R11.reuse, 0x10, RZ ;  /* 0x000000100b117824 */ /* 0x040fe200078e00ff */
[----:B------:R-:W-:Y:S01]  /*1fe0*/  PLOP3.LUT P1, PT, PT, PT, UP5, 0x80, 0x8 ;  /* 0x000000000008781c */ /* 0x000fe20003f2f058 */
[----:B------:R-:W-:Y:S01]  /*1ff0*/  HFMA2 R15, -RZ, RZ, 0, 5.9604644775390625e-08 ;  /* 0x00000001ff0f7431 */ /* 0x000fe200000001ff */
[----:B------:R-:W-:Y:S01]  /*2000*/  UISETP.NE.AND UP1, UPT, UR10, URZ, UPT ;  /* 0x000000ff0a00728c */ /* 0x000fe2000bf25270 */
[----:B------:R-:W-:Y:S01]  /*2010*/  HFMA2 R12, -RZ, RZ, 0, 0 ;  /* 0x00000000ff0c7431 */ /* 0x000fe200000001ff */
[----:B------:R-:W-:Y:S01]  /*2020*/  ISETP.NE.AND P4, PT, R10, RZ, P5 ;  /* 0x000000ff0a00720c */ /* 0x000fe20002f85270 */
[----:B------:R-:W-:Y:S01]  /*2030*/  IMAD.SHL.U32 R16, R11, 0x40, RZ ;  /* 0x000000400b107824 */ /* 0x000fe200078e00ff */
[----:B------:R-:W3:Y:S01]  /*2040*/  LDC R0, c[0x0][0x374] ;  /* 0x0000dd00ff007b82 */ /* 0x000ee20000000800 */
[----:B------:R-:W-:Y:S01]  /*2050*/  PLOP3.LUT P1, PT, P1, PT, PT, 0x8, 0x80 ;  /* 0x000000000080781c */ /* 0x000fe20000f2e170 */
[----:B------:R-:W-:Y:S01]  /*2060*/  IMAD.MOV.U32 R14, RZ, RZ, RZ ;  /* 0x000000ffff0e7224 */ /* 0x000fe200078e00ff */
[----:B------:R-:W-:Y:S01]  /*2070*/  MOV R8, 0x1 ;  /* 0x0000000100087802 */ /* 0x000fe20000000f00 */
[----:B------:R-:W-:Y:S01]  /*2080*/  IMAD.MOV.U32 R10, RZ, RZ, RZ ;  /* 0x000000ffff0a7224 */ /* 0x000fe200078e00ff */
[----:B------:R-:W-:Y:S01]  /*2090*/  LOP3.LUT R17, R17, 0x10, RZ, 0xc0, !PT ;  /* 0x0000001011117812 */ /* 0x000fe200078ec0ff */
[----:B------:R-:W4:Y:S01]  /*20a0*/  LDCU.64 UR24, c[0x0][0x348] ;  /* 0x00006900ff1877ac */ /* 0x000f220008000a00 */
[----:B-1----:R-:W-:-:S02]  /*20b0*/  UIADD3 UR4, UPT, UPT, UR15, 0xf, URZ ;  /* 0x0000000f0f047890 */ /* 0x002fc4000fffe0ff */
[----:B------:R-:W-:Y:S02]  /*20c0*/  USEL UR7, UR7, 0x2, UP1 ;  /* 0x0000000207077887 */ /* 0x000fe40008800000 */
[----:B------:R-:W-:Y:S01]  /*20d0*/  USHF.R.S32.HI UR22, URZ, 0x1f, UR4 ;  /* 0x0000001fff167899 */ /* 0x000fe20008011404 */
[----:B------:R-:W-:-:S03]  /*20e0*/  UMOV UR13, URZ ;  /* 0x000000ff000d7c82 */ /* 0x000fc60008000000 */
[----:B------:R-:W-:Y:S02]  /*20f0*/  ULEA.HI UR22, UR22, UR4, URZ, 0x4 ;  /* 0x0000000416167291 */ /* 0x000fe4000f8f20ff */
[----:B------:R-:W-:Y:S02]  /*2100*/  UIADD3 UR4, UPT, UPT, UR15, -0x1, URZ ;  /* 0xffffffff0f047890 */ /* 0x000fe4000fffe0ff */
[----:B------:R-:W-:Y:S02]  /*2110*/  USHF.R.S32.HI UR22, URZ, 0x4, UR22 ;  /* 0x00000004ff167899 */ /* 0x000fe40008011416 */
[----:B------:R-:W-:Y:S02]  /*2120*/  UISETP.GE.U32.AND UP2, UPT, UR4, -0x1f, UPT ;  /* 0xffffffe10400788c */ /* 0x000fe4000bf46070 */
[----:B------:R-:W-:Y:S02]  /*2130*/  UISETP.LT.U32.AND UP0, UPT, UR22, 0x56, UPT ;  /* 0x000000561600788c */ /* 0x000fe4000bf01070 */
[----:B------:R-:W-:-:S02]  /*2140*/  UIADD3 UR15, UPT, UPT, UR15, 0x1e, URZ ;  /* 0x0000001e0f0f7890 */ /* 0x000fc4000fffe0ff */
[----:B------:R-:W-:-:S04]  /*2150*/  USEL UR21, UR22, 0x56, UP0 ;  /* 0x0000005616157887 */ /* 0x000fc80008000000 */
[----:B------:R-:W-:Y:S02]  /*2160*/  UIADD3 UR6, UPT, UPT, UR21, -0x1, URZ ;  /* 0xffffffff15067890 */ /* 0x000fe4000fffe0ff */
[----:B------:R-:W-:Y:S02]  /*2170*/  @UP2 UIADD3 UR6, UPT, UPT, UR21, URZ, URZ ;  /* 0x000000ff15062290 */ /* 0x000fe4000fffe0ff */
[----:B------:R-:W-:Y:S02]  /*2180*/  UIADD3 UR14, UPT, UPT, UR22, -UR21, URZ ;  /* 0x80000015160e7290 */ /* 0x000fe4000fffe0ff */
[----:B------:R-:W-:Y:S02]  /*2190*/  UIADD3 UR5, UPT, UPT, UR6, 0x1, URZ ;  /* 0x0000000106057890 */ /* 0x000fe4000fffe0ff */
[----:B--2-4-:R-:W-:-:S12]  /*21a0*/  UIADD3 UR6, UPT, UPT, -UR6, URZ, URZ ;  /* 0x000000ff06067290 */ /* 0x014fd8000fffe1ff */
.L_x_43:
[----:B------:R-:W-:Y:S01]  /*21b0*/  UISETP.NE.AND UP0, UPT, UR37, URZ, UPT ;  /* 0x000000ff2500728c */ /* 0x000fe2000bf05270 */
[----:B------:R-:W1:Y:S08]  /*21c0*/  S2UR UR37, SR_CgaCtaId ;  /* 0x00000000002579c3 */ /* 0x000e700000008800 */
[----:B------:R-:W-:Y:S05]  /*21d0*/  BRA.U UP0, `(.L_x_24) ;  /* 0x0000000100347547 */ /* 0x000fea000b800000 */
[----:B------:R-:W2:Y:S01]  /*21e0*/  S2R R2, SR_CgaCtaId ;  /* 0x0000000000027919 */ /* 0x000ea20000008800 */
[----:B------:R-:W-:-:S04]  /*21f0*/  MOV R3, 0x400 ;  /* 0x0000040000037802 */ /* 0x000fc80000000f00 */
[----:B--2---:R-:W-:Y:S02]  /*2200*/  LEA R3, R2, R3, 0x18 ;  /* 0x0000000302037211 */ /* 0x004fe400078ec0ff */
[----:B------:R-:W-:-:S03]  /*2210*/  SHF.L.U32 R2, R8, 0x1f, RZ ;  /* 0x0000001f08027819 */ /* 0x000fc600000006ff */
[----:B------:R-:W-:-:S04]  /*2220*/  IMAD R3, R10, 0x8, R3 ;  /* 0x000000080a037824 */ /* 0x000fc800078e0203 */
[----:B------:R-:W2:Y:S02]  /*2230*/  SYNCS.PHASECHK.TRANS64.TRYWAIT P0, [R3+URZ+0x600], R2 ;  /* 0x00060002030075a7 */ /* 0x000ea400080011ff */
[----:B--2---:R-:W-:Y:S05]  /*2240*/  @!P0 BRA `(.L_x_25) ;  /* 0x0000004c00508947 */ /* 0x004fea0003800000 */
.L_x_120:
[----:B------:R-:W-:Y:S01]  /*2250*/  VIADD R10, R10, 0x1 ;  /* 0x000000010a0a7836 */ /* 0x000fe20000000000 */
[----:B------:R2:W-:Y:S04]  /*2260*/  SYNCS.ARRIVE.TRANS64.A1T0 RZ, [R3+URZ+0x5f0], RZ ;  /* 0x0005f0ff03ff79a7 */ /* 0x0005e800081000ff */
[----:B------:R-:W-:-:S04]  /*2270*/  ISETP.NE.AND P0, PT, R10, 0x2, PT ;  /* 0x000000020a00780c */ /* 0x000fc80003f05270 */
[----:B------:R-:W-:Y:S02]  /*2280*/  SEL R10, R10, RZ, P0 ;  /* 0x000000ff0a0a7207 */ /* 0x000fe40000000000 */
[----:B--2---:R-:W-:-:S04]  /*2290*/  SEL R3, RZ, 0x1, P0 ;  /* 0x00000001ff037807 */ /* 0x004fc80000000000 */
[----:B------:R-:W-:-:S07]  /*22a0*/  LOP3.LUT R8, R8, R3, RZ, 0x3c, !PT ;  /* 0x0000000308087212 */ /* 0x000fce00078e3cff */
.L_x_24:
[----:B------:R-:W-:Y:S01]  /*22b0*/  UMOV UR4, 0x400 ;  /* 0x0000040000047882 */ /* 0x000fe20000000000 */
[----:B------:R-:W-:Y:S01]  /*22c0*/  LEA.HI R3, R63, R63, RZ, 0x1 ;  /* 0x0000003f3f037211 */ /* 0x000fe200078f08ff */
[----:B-1----:R-:W-:Y:S01]  /*22d0*/  ULEA UR4, UR37, UR4, 0x18 ;  /* 0x0000000425047291 */ /* 0x002fe2000f8ec0ff */
[----:B------:R-:W-:Y:S01]  /*22e0*/  SHF.L.U32 R2, R15, 0x1f, RZ ;  /* 0x0000001f0f027819 */ /* 0x000fe200000006ff */
[----:B------:R-:W-:Y:S01]  /*22f0*/  UISETP.GE.U32.AND UP0, UPT, UR15, 0x1f, UPT ;  /* 0x0000001f0f00788c */ /* 0x000fe2000bf06070 */
[----:B------:R-:W-:Y:S01]  /*2300*/  R2UR UR35, R16 ;  /* 0x00000000102372ca */ /* 0x000fe200000e0000 */
[----:B------:R-:W-:Y:S01]  /*2310*/  ULEA UR8, UR13, UR4, 0x3 ;  /* 0x000000040d087291 */ /* 0x000fe2000f8e18ff */
[----:B------:R-:W-:Y:S01]  /*2320*/  IMAD.SHL.U32 R3, R3, 0x40, RZ ;  /* 0x0000004003037824 */ /* 0x000fe200078e00ff */
[----:B------:R-:W-:Y:S01]  /*2330*/  R2UR UR11, R17 ;  /* 0x00000000110b72ca */ /* 0x000fe200000e0000 */
[----:B------:R-:W-:-:S03]  /*2340*/  UMOV UR23, URZ ;  /* 0x000000ff00177c82 */ /* 0x000fc60008000000 */
[----:B------:R-:W-:-:S03]  /*2350*/  LOP3.LUT R3, R3, 0xffffff80, RZ, 0xc0, !PT ;  /* 0xffffff8003037812 */ /* 0x000fc600078ec0ff */
[----:B------:R1:W2:Y:S01]  /*2360*/  SYNCS.PHASECHK.TRANS64.TRYWAIT P0, [UR8+0x2b0], R2 ;  /* 0x0002b002ff0075a7 */ /* 0x0002a20008001108 */
[----:B------:R-:W-:Y:S02]  /*2370*/  R2UR UR9, R3 ;  /* 0x00000000030972ca */ /* 0x000fe400000e0000 */
[----:B------:R-:W-:-:S11]  /*2380*/  R2UR UR8, R69 ;  /* 0x00000000450872ca */ /* 0x000fd600000e0000 */
[----:B------:R-:W-:Y:S02]  /*2390*/  ULOP3.LUT UR35, UR9, 0x40, UR35, 0xf8, !UPT ;  /* 0x0000004009237892 */ /* 0x000fe4000f8ef823 */
[----:B------:R-:W-:Y:S01]  /*23a0*/  ULEA UR11, UR8, UR11, 0x5 ;  /* 0x0000000b080b7291 */ /* 0x000fe2000f8e28ff */
[----:B------:R-:W-:Y:S11]  /*23b0*/  BRA.U !UP0, `(.L_x_26) ;  /* 0x0000000108c07547 */ /* 0x000ff6000b800000 */
[----:B------:R-:W-:Y:S01]  /*23c0*/  UMOV UR16, UR6 ;  /* 0x0000000600107c82 */ /* 0x000fe20008000000 */
[----:B------:R-:W-:Y:S01]  /*23d0*/  UMOV UR17, UR13 ;  /* 0x0000000d00117c82 */ /* 0x000fe20008000000 */
[----:B------:R-:W-:-:S05]  /*23e0*/  UMOV UR34, URZ ;  /* 0x000000ff00227c82 */ /* 0x000fca0008000000 */
.L_x_32:
[----:B------:R-:W-:Y:S01]  /*23f0*/  ULEA UR33, UR17, UR4, 0x3 ;  /* 0x0000000411217291 */ /* 0x000fe2000f8e18ff */
[----:B------:R-:W-:Y:S01]  /*2400*/  @P5 MOV R3, 0x1400 ;  /* 0x0000140000035802 */ /* 0x000fe20000000f00 */
[----:B-12-4-:R-:W-:Y:S10]  /*2410*/  @P0 BRA `(.L_x_27) ;  /* 0x00000000000c0947 */ /* 0x016ff40003800000 */
[----:B------:R-:W-:-:S04]  /*2420*/  SHF.L.U32 R5, R15, 0x1f, RZ ;  /* 0x0000001f0f057819 */ /* 0x000fc800000006ff */
[----:B------:R-:W2:Y:S02]  /*2430*/  SYNCS.PHASECHK.TRANS64.TRYWAIT P0, [UR33+0x2b0], R5 ;  /* 0x0002b005ff0075a7 */ /* 0x000ea40008001121 */
[----:B--2---:R-:W-:Y:S05]  /*2440*/  @!P0 BRA `(.L_x_28) ;  /* 0x0000004800e48947 */ /* 0x004fea0003800000 */
.L_x_27:
[----:B------:R2:W-:Y:S01]  /*2450*/  @P5 SYNCS.ARRIVE.TRANS64 RZ, [UR33], R3 ;  /* 0x00000003ffff59a7 */ /* 0x0005e20008000021 */
[----:B------:R-:W-:Y:S02]  /*2460*/  ULOP3.LUT UR8, UR7, 0x2, URZ, 0xfc, !UPT ;  /* 0x0000000207087892 */ /* 0x000fe4000f8efcff */
[----:B------:R-:W-:Y:S02]  /*2470*/  UIADD3 UR16, UPT, UPT, UR16, 0x1, URZ ;  /* 0x0000000110107890 */ /* 0x000fe4000fffe0ff */
[----:B------:R-:W-:Y:S02]  /*2480*/  UISETP.NE.AND UP0, UPT, UR8, 0x2, UPT ;  /* 0x000000020800788c */ /* 0x000fe4000bf05270 */
[----:B------:R-:W-:-:S07]  /*2490*/  UISETP.NE.AND UP2, UPT, UR16, 0x1, UPT ;  /* 0x000000011000788c */ /* 0x000fce000bf45270 */
[----:B------:R-:W-:Y:S05]  /*24a0*/  BRA.U UP0, `(.L_x_29) ;  /* 0x0000000100047547 */ /* 0x000fea000b800000 */
[----:B------:R-:W-:Y:S05]  /*24b0*/  BPT.TRAP 0x1 ;  /* 0x000000040000795c */ /* 0x000fea0000300000 */
.L_x_29:
[----:B------:R-:W-:Y:S04]  /*24c0*/  BSSY.RECONVERGENT B0, `(.L_x_30) ;  /* 0x0000003000007945 */ /* 0x000fe80003800200 */
[----:B------:R-:W-:Y:S05]  /*24d0*/  @!P4 BRA `(.L_x_31) ;  /* 0x000000000004c947 */ /* 0x000fea0003800000 */
[----:B------:R-:W-:Y:S05]  /*24e0*/  BPT.TRAP 0x1 ;  /* 0x000000040000795c */ /* 0x000fea0000300000 */
.L_x_31:
[----:B------:R-:W-:Y:S05]  /*24f0*/  BSYNC.RECONVERGENT B0 ;  /* 0x0000000000007941 */ /* 0x000fea0003800200 */
.L_x_30:
[----:B------:R-:W-:Y:S02]  /*2500*/  UIADD3 UR13, UPT, UPT, UR17, 0x1, URZ ;  /* 0x00000001110d7890 */ /* 0x000fe4000fffe0ff */
[----:B------:R-:W-:Y:S02]  /*2510*/  ULEA UR32, UR17, UR4, 0xb ;  /* 0x0000000411207291 */ /* 0x000fe4000f8e58ff */
[----:B------:R-:W-:Y:S02]  /*2520*/  UISETP.NE.AND UP0, UPT, UR13, 0x56, UPT ;  /* 0x000000560d00788c */ /* 0x000fe4000bf05270 */
[----:B------:R-:W-:Y:S02]  /*2530*/  UIADD3 UR28, UP1, UPT, UR24, 0x80, URZ ;  /* 0x00000080181c7890 */ /* 0x000fe4000ff3e0ff */
[----:B------:R-:W-:Y:S02]  /*2540*/  USEL UR9, URZ, 0x1, UP0 ;  /* 0x00000001ff097887 */ /* 0x000fe40008000000 */
[----:B------:R-:W-:-:S02]  /*2550*/  USEL UR13, UR13, URZ, UP0 ;  /* 0x000000ff0d0d7287 */ /* 0x000fc40008000000 */
[----:B------:R-:W-:Y:S02]  /*2560*/  UIADD3 UR26, UP0, UPT, UR24, 0x180, URZ ;  /* 0x00000180181a7890 */ /* 0x000fe4000ff1e0ff */
[----:B------:R-:W-:Y:S01]  /*2570*/  ULEA UR8, UR13, UR4, 0x3 ;  /* 0x000000040d087291 */ /* 0x000fe2000f8e18ff */
[----:B------:R-:W-:Y:S01]  /*2580*/  LOP3.LUT R15, R15, UR9, RZ, 0x3c, !PT ;  /* 0x000000090f0f7c12 */ /* 0x000fe2000f8e3cff */
[----:B------:R-:W-:Y:S02]  /*2590*/  ULOP3.LUT UR33, UR33, 0xfefffff8, URZ, 0xc0, !UPT ;  /* 0xfefffff821217892 */ /* 0x000fe4000f8ec0ff */
[----:B------:R-:W-:Y:S01]  /*25a0*/  UIADD3.X UR29, UPT, UPT, URZ, UR25, URZ, UP1, !UPT ;  /* 0x00000019ff1d7290 */ /* 0x000fe20008ffe4ff */
[----:B-1----:R-:W-:Y:S01]  /*25b0*/  SHF.L.U32 R2, R15, 0x1f, RZ ;  /* 0x0000001f0f027819 */ /* 0x002fe200000006ff */
[----:B------:R-:W-:Y:S02]  /*25c0*/  UIADD3 UR32, UPT, UPT, UR32, 0x2a00, URZ ;  /* 0x00002a0020207890 */ /* 0x000fe4000fffe0ff */
[----:B------:R-:W-:Y:S01]  /*25d0*/  UIADD3.X UR27, UPT, UPT, URZ, UR25, URZ, UP0, !UPT ;  /* 0x00000019ff1b7290 */ /* 0x000fe200087fe4ff */
[----:B------:R4:W1:Y:S01]  /*25e0*/  SYNCS.PHASECHK.TRANS64.TRYWAIT P0, [UR8+0x2b0], R2 ;  /* 0x0002b002ff0075a7 */ /* 0x0008620008001108 */
[----:B------:R-:W-:Y:S01]  /*25f0*/  ULEA UR8, UR17, UR4, 0x9 ;  /* 0x0000000411087291 */ /* 0x000fe2000f8e48ff */
[----:B------:R-:W-:Y:S01]  /*2600*/  UMOV UR18, 0x0 ;  /* 0x0000000000127882 */ /* 0x000fe20000000000 */
[----:B------:R-:W-:-:S02]  /*2610*/  UMOV UR19, 0x10000000 ;  /* 0x1000000000137882 */ /* 0x000fc40000000000 */
[----:B------:R-:W-:Y:S01]  /*2620*/  UIADD3 UR8, UPT, UPT, UR8, 0x2da00, URZ ;  /* 0x0002da0008087890 */ /* 0x000fe2000fffe0ff */
[----:B------:R2:W-:Y:S01]  /*2630*/  UTMALDG.3D.2CTA [UR32], [UR28], desc[UR18] ;  /* 0x000012201c0075b4 */ /* 0x0005e20008211000 */
[----:B------:R-:W-:Y:S01]  /*2640*/  UMOV UR10, UR34 ;  /* 0x00000022000a7c82 */ /* 0x000fe20008000000 */
[----:B------:R-:W-:Y:S01]  /*2650*/  UMOV UR12, UR36 ;  /* 0x00000024000c7c82 */ /* 0x000fe20008000000 */
[----:B------:R-:W-:Y:S01]  /*2660*/  UMOV UR9, UR33 ;  /* 0x0000002100097c82 */ /* 0x000fe20008000000 */
[----:B------:R-:W-:Y:S01]  /*2670*/  UMOV UR23, UR5 ;  /* 0x0000000500177c82 */ /* 0x000fe20008000000 */
[----:B------:R-:W-:-:S03]  /*2680*/  UMOV UR17, UR13 ;  /* 0x0000000d00117c82 */ /* 0x000fc60008000000 */
[----:B------:R4:W-:Y:S01]  /*2690*/  UTMALDG.3D.2CTA [UR8], [UR26], desc[UR18] ;  /* 0x000012081a0075b4 */ /* 0x0009e20008211000 */
[----:B--2---:R-:W-:Y:S01]  /*26a0*/  UIADD3 UR34, UPT, UPT, UR34, 0x10, URZ ;  /* 0x0000001022227890 */ /* 0x004fe2000fffe0ff */
[----:B------:R-:W-:Y:S11]  /*26b0*/  BRA.U UP2, `(.L_x_32) ;  /* 0xfffffffd024c7547 */ /* 0x000ff6000b83ffff */
.L_x_26:
[----:B----4-:R-:W-:Y:S01]  /*26c0*/  ULEA UR8, UR13, UR4, 0x3 ;  /* 0x000000040d087291 */ /* 0x010fe2000f8e18ff */
[----:B-1----:R-:W-:Y:S01]  /*26d0*/  SHF.L.U32 R2, R15, 0x1f, RZ ;  /* 0x0000001f0f027819 */ /* 0x002fe200000006ff */
[----:B------:R-:W-:Y:S01]  /*26e0*/  @!P1 SYNCS.ARRIVE.TRANS64.A1T0 RZ, [UR4+0x588], RZ ;  /* 0x000588ffffff99a7 */ /* 0x000fe20008100004 */
[----:B------:R-:W-:-:S06]  /*26f0*/  UISETP.GT.AND UP0, UPT, UR22, UR21, UPT ;  /* 0x000000151600728c */ /* 0x000fcc000bf04270 */
[----:B--2---:R1:W2:Y:S03]  /*2700*/  SYNCS.PHASECHK.TRANS64.TRYWAIT P0, [UR8+0x2b0], R2 ;  /* 0x0002b002ff0075a7 */ /* 0x0042a60008001108 */
[----:B------:R-:W-:Y:S05]  /*2710*/  BRA.U !UP0, `(.L_x_33) ;  /* 0x0000000108c07547 */ /* 0x000fea000b800000 */
[----:B------:R-:W-:Y:S01]  /*2720*/  UIADD3 UR26, UPT, UPT, UR14, UR23, URZ ;  /* 0x000000170e1a7290 */ /* 0x000fe2000fffe0ff */
[----:B------:R-:W-:-:S11]  /*2730*/  UMOV UR27, UR13 ;  /* 0x0000000d001b7c82 */ /* 0x000fd60008000000 */
.L_x_39:
[----:B------:R-:W-:Y:S01]  /*2740*/  ULEA UR17, UR27, UR4, 0x3 ;  /* 0x000000041b117291 */ /* 0x000fe2000f8e18ff */
[----:B--2---:R-:W-:Y:S01]  /*2750*/  @P5 MOV R3, 0x1400 ;  /* 0x0000140000035802 */ /* 0x004fe20000000f00 */
[----:B-12---:R-:W-:Y:S10]  /*2760*/  @P0 BRA `(.L_x_34) ;  /* 0x00000000000c0947 */ /* 0x006ff40003800000 */
[----:B------:R-:W-:-:S04]  /*2770*/  SHF.L.U32 R5, R15, 0x1f, RZ ;  /* 0x0000001f0f057819 */ /* 0x000fc800000006ff */
[----:B------:R-:W2:Y:S02]  /*2780*/  SYNCS.PHASECHK.TRANS64.TRYWAIT P0, [UR17+0x2b0], R5 ;  /* 0x0002b005ff0075a7 */ /* 0x000ea40008001111 */
[----:B--2---:R-:W-:Y:S05]  /*2790*/  @!P0 BRA `(.L_x_35) ;  /* 0x0000004800288947 */ /* 0x004fea0003800000 */
.L_x_34:
[----:B------:R2:W-:Y:S01]  /*27a0*/  @P5 SYNCS.ARRIVE.TRANS64 RZ, [UR17], R3 ;  /* 0x00000003ffff59a7 */ /* 0x0005e20008000011 */
[----:B------:R-:W-:-:S04]  /*27b0*/  ULOP3.LUT UR8, UR7, 0x2, URZ, 0xfc, !UPT ;  /* 0x0000000207087892 */ /* 0x000fc8000f8efcff */
[----:B------:R-:W-:-:S09]  /*27c0*/  UISETP.NE.AND UP0, UPT, UR8, 0x2, UPT ;  /* 0x000000020800788c */ /* 0x000fd2000bf05270 */
[----:B------:R-:W-:Y:S05]  /*27d0*/  BRA.U UP0, `(.L_x_36) ;  /* 0x0000000100047547 */ /* 0x000fea000b800000 */
[----:B------:R-:W-:Y:S05]  /*27e0*/  BPT.TRAP 0x1 ;  /* 0x000000040000795c */ /* 0x000fea0000300000 */
.L_x_36:
[----:B------:R-:W-:Y:S04]  /*27f0*/  BSSY.RECONVERGENT B0, `(.L_x_37) ;  /* 0x0000003000007945 */ /* 0x000fe80003800200 */
[----:B------:R-:W-:Y:S05]  /*2800*/  @!P4 BRA `(.L_x_38) ;  /* 0x000000000004c947 */ /* 0x000fea0003800000 */
[----:B------:R-:W-:Y:S05]  /*2810*/  BPT.TRAP 0x1 ;  /* 0x000000040000795c */ /* 0x000fea0000300000 */
.L_x_38:
[----:B------:R-:W-:Y:S05]  /*2820*/  BSYNC.RECONVERGENT B0 ;  /* 0x0000000000007941 */ /* 0x000fea0003800200 */
.L_x_37:
        /* <DEDUP_REMOVED lines=9> */
[----:B------:R-:W-:Y:S02]  /*28c0*/  USHF.L.U32 UR18, UR23, 0x4, URZ ;  /* 0x0000000417127899 */ /* 0x000fe400080006ff */
[----:B------:R-:W-:Y:S01]  /*28d0*/  ULOP3.LUT UR17, UR17, 0xfefffff8, URZ, 0xc0, !UPT ;  /* 0xfefffff811117892 */ /* 0x000fe2000f8ec0ff */
[----:B-1----:R-:W-:Y:S01]  /*28e0*/  SHF.L.U32 R2, R15, 0x1f, RZ ;  /* 0x0000001f0f027819 */ /* 0x002fe200000006ff */
[----:B------:R-:W-:Y:S02]  /*28f0*/  UIADD3 UR16, UPT, UPT, UR16, 0x2a00, URZ ;  /* 0x00002a0010107890 */ /* 0x000fe4000fffe0ff */
[----:B------:R-:W-:Y:S01]  /*2900*/  UIADD3.X UR33, UPT, UPT, URZ, UR25, URZ, UP1, !UPT ;  /* 0x00000019ff217290 */ /* 0x000fe20008ffe4ff */
[----:B------:R4:W1:Y:S01]  /*2910*/  SYNCS.PHASECHK.TRANS64.TRYWAIT P0, [UR8+0x2b0], R2 ;  /* 0x0002b002ff0075a7 */ /* 0x0008620008001108 */
[----:B------:R-:W-:-:S02]  /*2920*/  ULEA UR8, UR27, UR4, 0x9 ;  /* 0x000000041b087291 */ /* 0x000fc4000f8e48ff */
[----:B------:R-:W-:Y:S02]  /*2930*/  UIADD3.X UR31, UPT, UPT, URZ, UR25, URZ, UP0, !UPT ;  /* 0x00000019ff1f7290 */ /* 0x000fe400087fe4ff */
[----:B------:R-:W-:Y:S01]  /*2940*/  UIADD3 UR8, UPT, UPT, UR8, 0x2da00, URZ ;  /* 0x0002da0008087890 */ /* 0x000fe2000fffe0ff */
[----:B------:R-:W-:Y:S01]  /*2950*/  UMOV UR28, 0x0 ;  /* 0x00000000001c7882 */ /* 0x000fe20000000000 */
[----:B------:R-:W-:Y:S01]  /*2960*/  UMOV UR29, 0x10000000 ;  /* 0x10000000001d7882 */ /* 0x000fe20000000000 */
[----:B------:R-:W-:Y:S01]  /*2970*/  UMOV UR19, UR35 ;  /* 0x0000002300137c82 */ /* 0x000fe20008000000 */
[----:B------:R-:W-:Y:S01]  /*2980*/  UMOV UR20, UR36 ;  /* 0x0000002400147c82 */ /* 0x000fe20008000000 */
[----:B------:R-:W-:Y:S01]  /*2990*/  UMOV UR12, UR36 ;  /* 0x00000024000c7c82 */ /* 0x000fe20008000000 */
[----:B------:R-:W-:Y:S01]  /*29a0*/  UMOV UR9, UR17 ;  /* 0x0000001100097c82 */ /* 0x000fe20008000000 */
[----:B------:R-:W-:Y:S01]  /*29b0*/  UMOV UR10, UR18 ;  /* 0x00000012000a7c82 */ /* 0x000fe20008000000 */
[----:B------:R4:W-:Y:S01]  /*29c0*/  UTMALDG.3D.2CTA [UR16], [UR32], desc[UR28] ;  /* 0x00001c10200075b4 */ /* 0x0009e20008211000 */
[----:B------:R-:W-:Y:S01]  /*29d0*/  UIADD3 UR23, UPT, UPT, UR23, 0x1, URZ ;  /* 0x0000000117177890 */ /* 0x000fe2000fffe0ff */
[----:B------:R-:W-:-:S03]  /*29e0*/  UMOV UR27, UR13 ;  /* 0x0000000d001b7c82 */ /* 0x000fc60008000000 */
[----:B------:R-:W-:Y:S01]  /*29f0*/  UISETP.NE.AND UP0, UPT, UR23, UR26, UPT ;  /* 0x0000001a1700728c */ /* 0x000fe2000bf05270 */
[----:B------:R4:W-:Y:S08]  /*2a00*/  UTMALDG.3D.2CTA [UR8], [UR30], desc[UR28] ;  /* 0x00001c081e0075b4 */ /* 0x0009f00008211000 */
[----:B----4-:R-:W-:Y:S05]  /*2a10*/  BRA.U UP0, `(.L_x_39) ;  /* 0xfffffffd00487547 */ /* 0x010fea000b83ffff */
.L_x_33:
[----:B-1----:R-:W-:Y:S01]  /*2a20*/  LEA R2, R14, UR4, 0x3 ;  /* 0x000000040e027c11 */ /* 0x002fe2000f8e18ff */
[----:B------:R-:W-:Y:S01]  /*2a30*/  NOP ;  /* 0x0000000000007918 */ /* 0x000fe20000000000 */
[----:B--2---:R-:W-:Y:S02]  /*2a40*/  SHF.L.U32 R3, R12, 0x1f, RZ ;  /* 0x0000001f0c037819 */ /* 0x004fe400000006ff */
[----:B------:R-:W-:Y:S02]  /*2a50*/  LEA R4, R14, UR4, 0x4 ;  /* 0x000000040e047c11 */ /* 0x000fe4000f8e20ff */
[----:B------:R-:W1:Y:S02]  /*2a60*/  SYNCS.PHASECHK.TRANS64.TRYWAIT P0, [R2+URZ+0x590], R3 ;  /* 0x00059003020075a7 */ /* 0x000e6400080011ff */
[----:B-1----:R-:W-:Y:S05]  /*2a70*/  @!P0 BRA `(.L_x_40) ;  /* 0x0000004400888947 */ /* 0x002fea0003800000 */
.L_x_123:
[----:B------:R-:W2:Y:S01]  /*2a80*/  LDS.128 R4, [R4+0x620] ;  /* 0x0006200004047984 */ /* 0x000ea20000000c00 */
[----:B------:R-:W-:Y:S01]  /*2a90*/  ISETP.GE.AND P0, PT, R26, 0x1, PT ;  /* 0x000000011a00780c */ /* 0x000fe20003f06270 */
[----:B-1----:R-:W-:Y:S01]  /*2aa0*/  VIADD R2, R2, 0x5a0 ;  /* 0x000005a002027836 */ /* 0x002fe20000000000 */
[----:B------:R-:W-:Y:S01]  /*2ab0*/  @!PT LDS RZ, [RZ] ;  /* 0x00000000fffff984 */ /* 0x000fe20000000800 */
[----:B------:R-:W-:Y:S01]  /*2ac0*/  @!PT LDS RZ, [RZ] ;  /* 0x00000000fffff984 */ /* 0x000fe20000000800 */
[----:B------:R-:W-:Y:S01]  /*2ad0*/  @!PT LDS RZ, [RZ] ;  /* 0x00000000fffff984 */ /* 0x000fe20000000800 */
[----:B------:R-:W-:Y:S01]  /*2ae0*/  @!PT LDS RZ, [RZ] ;  /* 0x00000000fffff984 */ /* 0x000fe20000000800 */
[----:B------:R1:W-:Y:S06]  /*2af0*/  MEMBAR.ALL.CTA ;  /* 0x0000000000007992 */ /* 0x0003ec0000008000 */
[----:B-1----:R-:W1:Y:S01]  /*2b00*/  FENCE.VIEW.ASYNC.S ;  /* 0x00000000000073c6 */ /* 0x002e620000000000 */
[----:B------:R-:W-:-:S04]  /*2b10*/  PRMT R2, RZ, 0x654, R2 ;  /* 0x00000654ff027816 */ /* 0x000fc80000000002 */
[----:B-1----:R1:W-:Y:S01]  /*2b20*/  SYNCS.ARRIVE.TRANS64.RED.A1T0 RZ, [R2+URZ], RZ ;  /* 0x000000ff02ff79a7 */ /* 0x0023e200081004ff */
[----:B--2---:R-:W-:-:S13]  /*2b30*/  LOP3.LUT P2, RZ, R6, 0x1, RZ, 0xc0, !PT ;  /* 0x0000000106ff7812 */ /* 0x004fda000784c0ff */
[----:B------:R-:W-:Y:S01]  /*2b40*/  @P2 SHF.R.U32.HI R3, RZ, 0x10, R5 ;  /* 0x00000010ff032819 */ /* 0x000fe20000011605 */
[----:B------:R-:W-:Y:S01]  /*2b50*/  VOTEU.ANY UP0, P2 ;  /* 0x0000000000ff7886 */ /* 0x000fe20001000100 */
[----:B------:R-:W-:Y:S02]  /*2b60*/  @P2 MOV R13, R4 ;  /* 0x00000004000d2202 */ /* 0x000fe40000000f00 */
[----:B------:R-:W-:Y:S02]  /*2b70*/  @P2 R2UR.BROADCAST UR8, R3 ;  /* 0x00000000030822ca */ /* 0x000fe400008e0000 */
[----:B------:R-:W-:-:S11]  /*2b80*/  @P2 LOP3.LUT R11, R5, 0xffff, RZ, 0xc0, !PT ;  /* 0x0000ffff050b2812 */ /* 0x000fd600078ec0ff */
[----:B------:R-:W-:Y:S01]  /*2b90*/  @UP0 UMOV UR36, UR8 ;  /* 0x0000000800240c82 */ /* 0x000fe20008000000 */
[----:B-1----:R-:W-:Y:S05]  /*2ba0*/  @!P0 BRA `(.L_x_41) ;  /* 0x0000000000b88947 */ /* 0x002fea0003800000 */
[----:B------:R-:W3:Y:S01]  /*2bb0*/  LDC.64 R4, c[0x0][0xb18] ;  /* 0x0002c600ff047b82 */ /* 0x000ee20000000a00 */
[----:B------:R-:W-:-:S07]  /*2bc0*/  ISETP.NE.AND P3, PT, R26, 0x1, PT ;  /* 0x000000011a00780c */ /* 0x000fce0003f65270 */
[----:B------:R-:W1:Y:S08]  /*2bd0*/  LDC.64 R6, c[0x0][0xb10] ;  /* 0x0002c400ff067b82 */ /* 0x000e700000000a00 */
[----:B------:R-:W2:Y:S08]  /*2be0*/  LDC R18, c[0x0][0xb20] ;  /* 0x0002c800ff127b82 */ /* 0x000eb00000000800 */
[----:B------:R-:W4:Y:S01]  /*2bf0*/  LDC R20, c[0x0][0xb0c] ;  /* 0x0002c300ff147b82 */ /* 0x000f220000000800 */
[----:B---3--:R-:W-:Y:S01]  /*2c00*/  IMAD.HI.U32 R19, R0, R5, RZ ;  /* 0x0000000500137227 */ /* 0x008fe200078e00ff */
[----:B------:R-:W-:-:S03]  /*2c10*/  ISETP.NE.AND P0, PT, R4, 0x1, PT ;  /* 0x000000010400780c */ /* 0x000fc60003f05270 */
[----:B------:R-:W-:-:S03]  /*2c20*/  IMAD.HI.U32 R5, R11, R5, RZ ;  /* 0x000000050b057227 */ /* 0x000fc600078e00ff */
[----:B------:R-:W3:Y:S01]  /*2c30*/  LDC.64 R2, c[0x0][0xb28] ;  /* 0x0002ca00ff027b82 */ /* 0x000ee20000000a00 */
[----:B-1----:R-:W-:-:S04]  /*2c40*/  IMAD.HI.U32 R22, R9, R6, RZ ;  /* 0x0000000609167227 */ /* 0x002fc800078e00ff */
[----:B------:R-:W-:Y:S01]  /*2c50*/  IMAD.HI.U32 R24, R13, R6, RZ ;  /* 0x000000060d187227 */ /* 0x000fe200078e00ff */
[----:B------:R-:W-:Y:S02]  /*2c60*/  SHF.R.U32.HI R22, RZ, R7, R22 ;  /* 0x00000007ff167219 */ /* 0x000fe40000011616 */
[-C--:B--2---:R-:W-:Y:S02]  /*2c70*/  SHF.R.U32.HI R19, RZ, R18.reuse, R19 ;  /* 0x00000012ff137219 */ /* 0x084fe40000011613 */
[----:B------:R-:W-:Y:S02]  /*2c80*/  SHF.R.U32.HI R18, RZ, R18, R5 ;  /* 0x00000012ff127219 */ /* 0x000fe40000011605 */
[----:B------:R-:W-:Y:S02]  /*2c90*/  SEL R19, R0, R19, !P0 ;  /* 0x0000001300137207 */ /* 0x000fe40004000000 */
[----:B------:R-:W-:Y:S02]  /*2ca0*/  SHF.R.U32.HI R24, RZ, R7, R24 ;  /* 0x00000007ff187219 */ /* 0x000fe40000011618 */
[----:B----4-:R-:W-:-:S02]  /*2cb0*/  ISETP.NE.AND P1, PT, R20, 0x1, PT ;  /* 0x000000011400780c */ /* 0x010fc40003f25270 */
[----:B------:R-:W-:Y:S02]  /*2cc0*/  SEL R5, R11, R18, !P0 ;  /* 0x000000120b057207 */ /* 0x000fe40004000000 */
[----:B------:R-:W-:Y:S02]  /*2cd0*/  SEL R21, R9, R22, !P1 ;  /* 0x0000001609157207 */ /* 0x000fe40004800000 */
[----:B------:R-:W-:Y:S01]  /*2ce0*/  SEL R7, R13, R24, !P1 ;  /* 0x000000180d077207 */ /* 0x000fe20004800000 */
[----:B---3--:R-:W-:-:S04]  /*2cf0*/  IMAD.HI.U32 R22, R19, R2, RZ ;  /* 0x0000000213167227 */ /* 0x008fc800078e00ff */
[----:B------:R-:W-:Y:S01]  /*2d00*/  IMAD.HI.U32 R6, R21, R2, RZ ;  /* 0x0000000215067227 */ /* 0x000fe200078e00ff */
[----:B------:R-:W-:-:S04]  /*2d10*/  @P3 SHF.R.U32.HI R19, RZ, R3, R22 ;  /* 0x00000003ff133219 */ /* 0x000fc80000011616 */
        /* <DEDUP_REMOVED lines=8> */
[----:B------:R-:W-:-:S04]  /*2da0*/  @!P0 IMAD.HI.U32 R18, R7, R2, RZ ;  /* 0x0000000207128227 */ /* 0x000fc800078e00ff */
[----:B------:R-:W-:Y:S01]  /*2db0*/  IMAD.MOV R2, RZ, RZ, -R6 ;  /* 0x000000ffff027224 */ /* 0x000fe200078e0a06 */
[----:B------:R-:W-:-:S03]  /*2dc0*/  @!P0 SHF.R.U32.HI R18, RZ, R3, R18 ;  /* 0x00000003ff128219 */ /* 0x000fc60000011612 */
[----:B------:R-:W-:Y:S01]  /*2dd0*/  IMAD R2, R26, R2, R5 ;  /* 0x000000021a027224 */ /* 0x000fe200078e0205 */
[----:B------:R-:W-:Y:S02]  /*2de0*/  @!P0 SEL R3, R7, R18, !P3 ;  /* 0x0000001207038207 */ /* 0x000fe40005800000 */
[----:B------:R-:W-:-:S03]  /*2df0*/  IADD3 R18, PT, PT, -R5, RZ, RZ ;  /* 0x000000ff05127210 */ /* 0x000fc60007ffe1ff */
[--C-:B------:R-:W-:Y:S02]  /*2e00*/  @!P0 IMAD.IADD R6, R6, 0x1, -R3.reuse ;  /* 0x0000000106068824 */ /* 0x100fe400078e0a03 */
[----:B------:R-:W-:Y:S01]  /*2e10*/  @!P0 IMAD R3, R2, R21, R3 ;  /* 0x0000001502038224 */ /* 0x000fe200078e0203 */
[----:B------:R-:W-:Y:S01]  /*2e20*/  IADD3 R2, PT, PT, -R7, RZ, RZ ;  /* 0x000000ff07027210 */ /* 0x000fe20007ffe1ff */
[----:B------:R-:W-:Y:S02]  /*2e30*/  @!P0 IMAD R5, R26, R6, R7 ;  /* 0x000000061a058224 */ /* 0x000fe400078e0207 */
[----:B------:R-:W-:Y:S02]  /*2e40*/  IMAD R11, R4, R18, R11 ;  /* 0x00000012040b7224 */ /* 0x000fe400078e020b */
[----:B------:R-:W-:Y:S02]  /*2e50*/  @!P0 IMAD.MOV.U32 R7, RZ, RZ, R3 ;  /* 0x000000ffff078224 */ /* 0x000fe400078e0003 */
[----:B------:R-:W-:-:S02]  /*2e60*/  IMAD R2, R20, R2, R13 ;  /* 0x0000000214027224 */ /* 0x000fc400078e020d */
[----:B------:R-:W-:Y:S02]  /*2e70*/  IMAD R11, R5, R4, R11 ;  /* 0x00000004050b7224 */ /* 0x000fe400078e020b */
[----:B------:R-:W-:Y:S02]  /*2e80*/  IMAD R13, R7, R20, R2 ;  /* 0x00000014070d7224 */ /* 0x000fe400078e0202 */
.L_x_41:
[----:B------:R-:W1:Y:S02]  /*2e90*/  LDCU UR8, c[0x0][0xb30] ;  /* 0x00016600ff0877ac */ /* 0x000e640008000800 */
[----:B-1----:R-:W-:-:S09]  /*2ea0*/  UISETP.NE.AND UP0, UPT, UR8, 0x1, UPT ;  /* 0x000000010800788c */ /* 0x002fd2000bf05270 */
[----:B------:R-:W-:Y:S05]  /*2eb0*/  BRA.U UP0, `(.L_x_42) ;  /* 0x0000000100407547 */ /* 0x000fea000b800000 */
[----:B------:R-:W1:Y:S08]  /*2ec0*/  LDC.64 R4, c[0x0][0xb10] ;  /* 0x0002c400ff047b82 */ /* 0x000e700000000a00 */
[----:B------:R-:W2:Y:S08]  /*2ed0*/  LDC.64 R2, c[0x0][0xb18] ;  /* 0x0002c600ff027b82 */ /* 0x000eb00000000a00 */
[----:B------:R-:W4:Y:S08]  /*2ee0*/  LDC R6, c[0x0][0xb20] ;  /* 0x0002c800ff067b82 */ /* 0x000f300000000800 */
[----:B------:R-:W3:Y:S01]  /*2ef0*/  LDC R18, c[0x0][0xb0c] ;  /* 0x0002c300ff127b82 */ /* 0x000ee20000000800 */
[----:B-1----:R-:W-:-:S05]  /*2f00*/  IMAD.HI.U32 R4, R13, R4, RZ ;  /* 0x000000040d047227 */ /* 0x002fca00078e00ff */
[----:B------:R-:W-:Y:S01]  /*2f10*/  SHF.R.U32.HI R4, RZ, R5, R4 ;  /* 0x00000005ff047219 */ /* 0x000fe20000011604 */
[----:B--2---:R-:W-:Y:S01]  /*2f20*/  IMAD.HI.U32 R3, R11, R3, RZ ;  /* 0x000000030b037227 */ /* 0x004fe200078e00ff */
[----:B------:R-:W-:-:S04]  /*2f30*/  ISETP.NE.AND P0, PT, R2, 0x1, PT ;  /* 0x000000010200780c */ /* 0x000fc80003f05270 */
[----:B----4-:R-:W-:-:S04]  /*2f40*/  SHF.R.U32.HI R6, RZ, R6, R3 ;  /* 0x00000006ff067219 */ /* 0x010fc80000011603 */
[----:B------:R-:W-:Y:S02]  /*2f50*/  SEL R3, R11, R6, !P0 ;  /* 0x000000060b037207 */ /* 0x000fe40004000000 */
[----:B---3--:R-:W-:-:S04]  /*2f60*/  ISETP.NE.AND P1, PT, R18, 0x1, PT ;  /* 0x000000011200780c */ /* 0x008fc80003f25270 */
[----:B------:R-:W-:-:S05]  /*2f70*/  SEL R4, R13, R4, !P1 ;  /* 0x000000040d047207 */ /* 0x000fca0004800000 */
[----:B------:R-:W-:Y:S02]  /*2f80*/  IMAD.IADD R5, R3, 0x1, -R4 ;  /* 0x0000000103057824 */ /* 0x000fe400078e0a04 */
[----:B------:R-:W-:Y:S02]  /*2f90*/  IMAD.IADD R3, R4, 0x1, -R3 ;  /* 0x0000000104037824 */ /* 0x000fe400078e0a03 */
[----:B------:R-:W-:Y:S02]  /*2fa0*/  IMAD R13, R5, R18, R13 ;  /* 0x00000012050d7224 */ /* 0x000fe400078e020d */
[----:B------:R-:W-:-:S07]  /*2fb0*/  IMAD R11, R3, R2, R11 ;  /* 0x00000002030b7224 */ /* 0x000fce00078e020b */
.L_x_42:
[----:B------:R-:W-:Y:S01]  /*2fc0*/  VIADD R14, R14, 0x1 ;  /* 0x000000010e0e7836 */ /* 0x000fe20000000000 */
[----:B------:R-:W-:Y:S01]  /*2fd0*/  PLOP3.LUT P1, PT, PT, PT, PT, 0x80, 0x8 ;  /* 0x000000000008781c */ /* 0x000fe20003f2f070 */
[----:B------:R-:W-:Y:S02]  /*2fe0*/  IMAD.IADD R63, R13, 0x1, R68 ;  /* 0x000000010d3f7824 */ /* 0x000fe400078e0244 */
[----:B------:R-:W-:Y:S01]  /*2ff0*/  IMAD.IADD R69, R11, 0x1, R62 ;  /* 0x000000010b457824 */ /* 0x000fe200078e023e */
[----:B------:R-:W-:-:S04]  /*3000*/  ISETP.NE.AND P0, PT, R14, 0x2, PT ;  /* 0x000000020e00780c */ /* 0x000fc80003f05270 */
[----:B------:R-:W-:Y:S02]  /*3010*/  SEL R3, RZ, 0x1, P0 ;  /* 0x00000001ff037807 */ /* 0x000fe40000000000 */
[----:B------:R-:W-:Y:S02]  /*3020*/  SEL R14, R14, RZ, P0 ;  /* 0x000000ff0e0e7207 */ /* 0x000fe40000000000 */
[----:B------:R-:W-:Y:S01]  /*3030*/  LOP3.LUT R12, R12, R3, RZ, 0x3c, !PT ;  /* 0x000000030c0c7212 */ /* 0x000fe200078e3cff */
[----:B------:R-:W-:Y:S05]  /*3040*/  @P2 BRA `(.L_x_43) ;  /* 0xfffffff000582947 */ /* 0x000fea000383ffff */
[----:B---3--:R-:W-:Y:S01]  /*3050*/  HFMA2 R0, -RZ, RZ, 0, 0 ;  /* 0x00000000ff007431 */ /* 0x008fe200000001ff */
[----:B------:R-:W-:-:S12]  /*3060*/  UIADD3 UR4, UPT, UPT, UR4, 0x2b0, URZ ;  /* 0x000002b004047890 */ /* 0x000fd8000fffe0ff */
.L_x_46:
[----:B------:R-:W-:Y:S01]  /*3070*/  ULEA UR5, UR13, UR4, 0x3 ;  /* 0x000000040d057291 */ /* 0x000fe2000f8e18ff */
[----:B-1----:R-:W-:-:S08]  /*3080*/  SHF.L.U32 R3, R15, 0x1f, RZ ;  /* 0x0000001f0f037819 */ /* 0x002fd000000006ff */
[----:B------:R-:W1:Y:S02]  /*3090*/  SYNCS.PHASECHK.TRANS64.TRYWAIT P0, [UR5], R3 ;  /* 0x00000003ff0075a7 */ /* 0x000e640008001105 */
[----:B-1----:R-:W-:Y:S05]  /*30a0*/  @!P0 BRA `(.L_x_44) ;  /* 0x0000004000108947 */ /* 0x002fea0003800000 */
.L_x_125:
[----:B------:R-:W-:-:S04]  /*30b0*/  UIADD3 UR6, UPT, UPT, UR13, 0x1, URZ ;  /* 0x000000010d067890 */ /* 0x000fc8000fffe0ff */
[----:B------:R-:W-:-:S04]  /*30c0*/  UISETP.NE.AND UP0, UPT, UR6, 0x56, UPT ;  /* 0x000000560600788c */ /* 0x000fc8000bf05270 */
[----:B------:R-:W-:Y:S02]  /*30d0*/  USEL UR7, URZ, 0x1, UP0 ;  /* 0x00000001ff077887 */ /* 0x000fe40008000000 */
[----:B------:R-:W-:-:S04]  /*30e0*/  USEL UR6, UR6, URZ, UP0 ;  /* 0x000000ff06067287 */ /* 0x000fc80008000000 */
[----:B------:R-:W-:Y:S01]  /*30f0*/  ULEA UR5, UR6, UR4, 0x3 ;  /* 0x0000000406057291 */ /* 0x000fe2000f8e18ff */
[----:B------:R-:W-:-:S04]  /*3100*/  LOP3.LUT R15, R15, UR7, RZ, 0x3c, !PT ;  /* 0x000000070f0f7c12 */ /* 0x000fc8000f8e3cff */
[----:B-1----:R-:W-:-:S04]  /*3110*/  SHF.L.U32 R3, R15, 0x1f, RZ ;  /* 0x0000001f0f037819 */ /* 0x002fc800000006ff */
[----:B------:R-:W1:Y:S02]  /*3120*/  SYNCS.PHASECHK.TRANS64.TRYWAIT P0, [UR5], R3 ;  /* 0x00000003ff0075a7 */ /* 0x000e640008001105 */
[----:B-1----:R-:W-:Y:S05]  /*3130*/  @!P0 BRA `(.L_x_45) ;  /* 0x0000004000048947 */ /* 0x002fea0003800000 */
.L_x_127:
[----:B------:R-:W-:Y:S01]  /*3140*/  VIADD R0, R0, 0x2 ;  /* 0x0000000200007836 */ /* 0x000fe20000000000 */
[----:B------:R-:W-:-:S04]  /*3150*/  UIADD3 UR13, UPT, UPT, UR6, 0x1, URZ ;  /* 0x00000001060d7890 */ /* 0x000fc8000fffe0ff */
[----:B------:R-:W-:Y:S01]  /*3160*/  ISETP.NE.AND P0, PT, R0, 0x56, PT ;  /* 0x000000560000780c */ /* 0x000fe20003f05270 */
[----:B------:R-:W-:-:S04]  /*3170*/  UISETP.NE.AND UP0, UPT, UR13, 0x56, UPT ;  /* 0x000000560d00788c */ /* 0x000fc8000bf05270 */
[----:B------:R-:W-:Y:S02]  /*3180*/  USEL UR7, URZ, 0x1, UP0 ;  /* 0x00000001ff077887 */ /* 0x000fe40008000000 */
[----:B------:R-:W-:-:S04]  /*3190*/  USEL UR13, UR13, URZ, UP0 ;  /* 0x000000ff0d0d7287 */ /* 0x000fc80008000000 */
[----:B------:R-:W-:Y:S02]  /*31a0*/  LOP3.LUT R15, R15, UR7, RZ, 0x3c, !PT ;  /* 0x000000070f0f7c12 */ /* 0x000fe4000f8e3cff */
[----:B------:R-:W-:Y:S06]  /*31b0*/  @!P0 EXIT ;  /* 0x000000000000894d */ /* 0x000fec0003800000 */
[----:B------:R-:W-:Y:S05]  /*31c0*/  BRA `(.L_x_46) ;  /* 0xfffffffc00a87947 */ /* 0x000fea000383ffff */
.L_x_23:
[----:B------:R-:W-:-:S04]  /*31d0*/  UISETP.NE.AND UP1, UPT, UR37, URZ, UPT ;  /* 0x000000ff2500728c */ /* 0x000fc8000bf25270 */
[----:B------:R-:W-:-:S09]  /*31e0*/  UISETP.NE.OR UP1, UPT, UR10, 0x1, UP1 ;  /* 0x000000010a00788c */ /* 0x000fd20008f25670 */
[----:B------:R-:W-:Y:S05]  /*31f0*/  BRA.U UP1, `(.L_x_47) ;  /* 0x00000005014c7547 */ /* 0x000fea000b800000 */
[----:B------:R-:W-:Y:S01]  /*3200*/  ISETP.GE.U32.AND P2, PT, R10, 0x2, PT ;  /* 0x000000020a00780c */ /* 0x000fe20003f46070 */
[----:B------:R-:W-:Y:S01]  /*3210*/  IMAD.MOV.U32 R12, RZ, RZ, 0x1 ;  /* 0x00000001ff0c7424 */ /* 0x000fe200078e00ff */
[----:B------:R-:W-:Y:S02]  /*3220*/  MOV R11, RZ ;  /* 0x000000ff000b7202 */ /* 0x000fe40000000f00 */
[----:B------:R-:W-:Y:S01]  /*3230*/  CS2R R8, SRZ ;  /* 0x0000000000087805 */ /* 0x000fe2000001ff00 */
[----:B------:R-:W-:Y:S01]  /*3240*/  IMAD.MOV.U32 R3, RZ, RZ, RZ ;  /* 0x000000ffff037224 */ /* 0x000fe200078e00ff */
[----:B------:R-:W-:Y:S01]  /*3250*/  UMOV UR4, 0x400 ;  /* 0x0000040000047882 */ /* 0x000fe20000000000 */
[----:B------:R-:W-:Y:S01]  /*3260*/  UMOV UR6, URZ ;  /* 0x000000ff00067c82 */ /* 0x000fe20008000000 */
[----:B------:R-:W-:-:S12]  /*3270*/  ULEA UR37, UR37, UR4, 0x18 ;  /* 0x0000000425257291 */ /* 0x000fd8000f8ec0ff */
.L_x_51:
[----:B------:R-:W-:Y:S02]  /*3280*/  LEA R0, R3, UR37, 0x3 ;  /* 0x0000002503007c11 */ /* 0x000fe4000f8e18ff */
[----:B------:R-:W-:-:S03]  /*3290*/  SHF.L.U32 R5, R8, 0x1f, RZ ;  /* 0x0000001f08057819 */ /* 0x000fc600000006ff */
[----:B------:R-:W-:Y:S01]  /*32a0*/  VIADD R4, R0, 0x600 ;  /* 0x0000060000047836 */ /* 0x000fe20000000000 */
[----:B------:R-:W1:Y:S02]  /*32b0*/  SYNCS.PHASECHK.TRANS64.TRYWAIT P0, [R0+URZ+0x5f0], R5 ;  /* 0x0005f005000075a7 */ /* 0x000e6400080011ff */
[----:B-1----:R-:W-:Y:S05]  /*32c0*/  @!P0 BRA `(.L_x_48) ;  /* 0x0000003c00b88947 */ /* 0x002fea0003800000 */
.L_x_128:
[----:B------:R-:W-:Y:S01]  /*32d0*/  ULEA UR5, UR6, UR37, 0x3 ;  /* 0x0000002506057291 */ /* 0x000fe2000f8e18ff */
[----:B------:R-:W-:Y:S01]  /*32e0*/  PRMT R4, RZ, 0x654, R4 ;  /* 0x00000654ff047816 */ /* 0x000fe20000000004 */
[----:B-1----:R-:W-:Y:S01]  /*32f0*/  @!P2 IMAD.MOV.U32 R5, RZ, RZ, 0x10 ;  /* 0x00000010ff05a424 */ /* 0x002fe200078e00ff */
[----:B------:R-:W-:Y:S01]  /*3300*/  SHF.L.U32 R7, R12, 0x1f, RZ ;  /* 0x0000001f0c077819 */ /* 0x000fe200000006ff */
[----:B------:R-:W-:Y:S01]  /*3310*/  UIADD3 UR4, UPT, UPT, UR5, 0x590, URZ ;  /* 0x0000059005047890 */ /* 0x000fe2000fffe0ff */
[----:B------:R1:W-:Y:S05]  /*3320*/  SYNCS.ARRIVE.TRANS64.RED.A1T0 RZ, [R4+URZ], RZ ;  /* 0x000000ff04ff79a7 */ /* 0x0003ea00081004ff */
[----:B------:R-:W-:Y:S01]  /*3330*/  IMAD.U32 R13, RZ, RZ, UR4 ;  /* 0x00000004ff0d7e24 */ /* 0x000fe2000f8e00ff */
[----:B------:R-:W2:Y:S04]  /*3340*/  SYNCS.PHASECHK.TRANS64.TRYWAIT P0, [UR5+0x5a0], R7 ;  /* 0x0005a007ff0075a7 */ /* 0x000ea80008001105 */
[----:B------:R-:W-:Y:S01]  /*3350*/  PRMT R13, R10, 0x654, R13 ;  /* 0x000006540a0d7816 */ /* 0x000fe2000000000d */
[----:B-12---:R-:W-:Y:S06]  /*3360*/  @!P0 BRA `(.L_x_49) ;  /* 0x0000003c00a48947 */ /* 0x006fec0003800000 */
.L_x_130:
[----:B------:R-:W-:Y:S01]  /*3370*/  ULEA UR4, UR6, UR37, 0x4 ;  /* 0x0000002506047291 */ /* 0x000fe2000f8e20ff */
[----:B------:R-:W-:Y:S01]  /*3380*/  SEL R2, R13, R2, !P2 ;  /* 0x000000020d027207 */ /* 0x000fe20005000000 */
[----:B------:R-:W-:Y:S01]  /*3390*/  UIADD3 UR5, UPT, UPT, UR5, 0x590, URZ ;  /* 0x0000059005057890 */ /* 0x000fe2000fffe0ff */
[----:B-1----:R-:W-:Y:S01]  /*33a0*/  LEA R0, R11, UR37, 0x3 ;  /* 0x000000250b007c11 */ /* 0x002fe2000f8e18ff */
[----:B------:R-:W-:Y:S01]  /*33b0*/  UIADD3 UR4, UPT, UPT, UR4, 0x620, URZ ;  /* 0x0000062004047890 */ /* 0x000fe2000fffe0ff */
[----:B------:R1:W-:Y:S01]  /*33c0*/  @!P2 SYNCS.ARRIVE.TRANS64.RED RZ, [R2+URZ], R5 ;  /* 0x0000000502ffa9a7 */ /* 0x0003e200080004ff */
[----:B------:R-:W-:Y:S01]  /*33d0*/  UIADD3 UR6, UPT, UPT, UR6, 0x1, URZ ;  /* 0x0000000106067890 */ /* 0x000fe2000fffe0ff */
[----:B------:R-:W-:-:S03]  /*33e0*/  VIADD R3, R3, 0x1 ;  /* 0x0000000103037836 */ /* 0x000fc60000000000 */
[----:B------:R-:W-:Y:S02]  /*33f0*/  UISETP.NE.AND UP0, UPT, UR6, 0x2, UPT ;  /* 0x000000020600788c */ /* 0x000fe4000bf05270 */
[----:B------:R-:W-:Y:S01]  /*3400*/  ISETP.NE.AND P0, PT, R3, 0x2, PT ;  /* 0x000000020300780c */ /* 0x000fe20003f05270 */
[----:B------:R-:W-:Y:S06]  /*3410*/  UGETNEXTWORKID.BROADCAST [UR4], [UR5] ;  /* 0x00000000040073ca */ /* 0x000fec0008000100 */
[----:B------:R-:W-:Y:S02]  /*3420*/  USEL UR4, URZ, 0x1, UP0 ;  /* 0x00000001ff047887 */ /* 0x000fe40008000000 */
[----:B------:R-:W-:-:S04]  /*3430*/  USEL UR6, UR6, URZ, UP0 ;  /* 0x000000ff06067287 */ /* 0x000fc80008000000 */
[----:B------:R-:W-:Y:S02]  /*3440*/  LOP3.LUT R12, R12, UR4, RZ, 0x3c, !PT ;  /* 0x000000040c0c7c12 */ /* 0x000fe4000f8e3cff */
[----:B-1----:R-:W-:-:S04]  /*3450*/  SHF.L.U32 R5, R9, 0x1f, RZ ;  /* 0x0000001f09057819 */ /* 0x002fc800000006ff */
[----:B------:R-:W1:Y:S02]  /*3460*/  SYNCS.PHASECHK.TRANS64.TRYWAIT P1, [R0+URZ+0x590], R5 ;  /* 0x00059005000075a7 */ /* 0x000e6400080211ff */
[----:B-1----:R-:W-:Y:S05]  /*3470*/  @!P1 BRA `(.L_x_50) ;  /* 0x0000003c00789947 */ /* 0x002fea0003800000 */
.L_x_131:
[----:B------:R-:W-:Y:S01]  /*3480*/  LEA R4, R11, UR37, 0x4 ;  /* 0x000000250b047c11 */ /* 0x000fe2000f8e20ff */
[----:B-1----:R-:W-:Y:S01]  /*3490*/  VIADD R0, R0, 0x5a0 ;  /* 0x000005a000007836 */ /* 0x002fe20000000000 */
[----:B------:R-:W-:Y:S01]  /*34a0*/  SEL R3, R3, RZ, P0 ;  /* 0x000000ff03037207 */ /* 0x000fe20000000000 */
[----:B------:R-:W-:-:S03]  /*34b0*/  VIADD R11, R11, 0x1 ;  /* 0x000000010b0b7836 */ /* 0x000fc60000000000 */
[----:B------:R-:W1:Y:S01]  /*34c0*/  LDS.128 R4, [R4+0x620] ;  /* 0x0006200004047984 */ /* 0x000e620000000c00 */
[----:B------:R-:W-:Y:S02]  /*34d0*/  PRMT R0, RZ, 0x654, R0 ;  /* 0x00000654ff007816 */ /* 0x000fe40000000000 */
[C---:B------:R-:W-:Y:S01]  /*34e0*/  ISETP.NE.AND P1, PT, R11.reuse, 0x2, PT ;  /* 0x000000020b00780c */ /* 0x040fe20003f25270 */
[----:B------:R-:W-:Y:S01]  /*34f0*/  @!PT LDS RZ, [RZ] ;  /* 0x00000000fffff984 */ /* 0x000fe20000000800 */
[----:B------:R-:W-:Y:S01]  /*3500*/  @!PT LDS RZ, [RZ] ;  /* 0x00000000fffff984 */ /* 0x000fe20000000800 */
[----:B------:R-:W-:Y:S01]  /*3510*/  @!PT LDS RZ, [RZ] ;  /* 0x00000000fffff984 */ /* 0x000fe20000000800 */
[----:B------:R-:W-:Y:S01]  /*3520*/  @!PT LDS RZ, [RZ] ;  /* 0x00000000fffff984 */ /* 0x000fe20000000800 */
[----:B------:R2:W-:Y:S06]  /*3530*/  MEMBAR.ALL.CTA ;  /* 0x0000000000007992 */ /* 0x0005ec0000008000 */
[----:B--2---:R-:W2:Y:S01]  /*3540*/  FENCE.VIEW.ASYNC.S ;  /* 0x00000000000073c6 */ /* 0x004ea20000000000 */
[----:B------:R-:W-:Y:S01]  /*3550*/  SEL R11, R11, RZ, P1 ;  /* 0x000000ff0b0b7207 */ /* 0x000fe20000800000 */
[----:B--2---:R2:W-:Y:S01]  /*3560*/  SYNCS.ARRIVE.TRANS64.RED.A1T0 RZ, [R0+URZ], RZ ;  /* 0x000000ff00ff79a7 */ /* 0x0045e200081004ff */
[----:B-1----:R-:W-:-:S02]  /*3570*/  LOP3.LUT P3, RZ, R6, 0x1, RZ, 0xc0, !PT ;  /* 0x0000000106ff7812 */ /* 0x002fc4000786c0ff */
[----:B------:R-:W-:-:S04]  /*3580*/  SEL R5, RZ, 0x1, P0 ;  /* 0x00000001ff057807 */ /* 0x000fc80000000000 */
[----:B------:R-:W-:Y:S02]  /*3590*/  LOP3.LUT R8, R8, R5, RZ, 0x3c, !PT ;  /* 0x0000000508087212 */ /* 0x000fe400078e3cff */
[----:B--2---:R-:W-:-:S04]  /*35a0*/  SEL R0, RZ, 0x1, P1 ;  /* 0x00000001ff007807 */ /* 0x004fc80000800000 */
[----:B------:R-:W-:Y:S01]  /*35b0*/  LOP3.LUT R9, R9, R0, RZ, 0x3c, !PT ;  /* 0x0000000009097212 */ /* 0x000fe200078e3cff */
[----:B------:R-:W-:Y:S06]  /*35c0*/  @P3 BRA `(.L_x_51) ;  /* 0xfffffffc002c3947 */ /* 0x000fec000383ffff */
[----:B------:R-:W-:Y:S01]  /*35d0*/  ULEA UR5, UR6, UR37, 0x3 ;  /* 0x0000002506057291 */ /* 0x000fe2000f8e18ff */
[----:B------:R-:W-:-:S08]  /*35e0*/  SHF.L.U32 R3, R12, 0x1f, RZ ;  /* 0x0000001f0c037819 */ /* 0x000fd000000006ff */
[----:B------:R-:W1:Y:S02]  /*35f0*/  SYNCS.PHASECHK.TRANS64 P0, [UR5+0x5a0], R3 ;  /* 0x0005a003ff0075a7 */ /* 0x000e640008001005 */
[----:B-1----:R-:W-:Y:S05]  /*3600*/  @P0 BRA `(.L_x_52) ;  /* 0x0000000000080947 */ /* 0x002fea0003800000 */
[----:B------:R-:W1:Y:S02]  /*3610*/  SYNCS.PHASECHK.TRANS64.TRYWAIT P0, [UR5+0x5a0], R3 ;  /* 0x0005a003ff0075a7 */ /* 0x000e640008001105 */
[----:B-1----:R-:W-:Y:S05]  /*3620*/  @!P0 BRA `(.L_x_53) ;  /* 0x0000003c00208947 */ /* 0x002fea0003800000 */
.L_x_52:
[----:B------:R-:W-:-:S04]  /*3630*/  UIADD3 UR4, UPT, UPT, UR6, 0x1, URZ ;  /* 0x0000000106047890 */ /* 0x000fc8000fffe0ff */
[----:B------:R-:W-:-:S04]  /*3640*/  UISETP.NE.AND UP0, UPT, UR4, 0x2, UPT ;  /* 0x000000020400788c */ /* 0x000fc8000bf05270 */
[----:B------:R-:W-:Y:S02]  /*3650*/  USEL UR7, URZ, 0x1, UP0 ;  /* 0x00000001ff077887 */ /* 0x000fe40008000000 */
[----:B------:R-:W-:-:S04]  /*3660*/  USEL UR4, UR4, URZ, UP0 ;  /* 0x000000ff04047287 */ /* 0x000fc80008000000 */
[----:B------:R-:W-:Y:S01]  /*3670*/  ULEA UR4, UR4, UR37, 0x3 ;  /* 0x0000002504047291 */ /* 0x000fe2000f8e18ff */
[----:B-1----:R-:W-:-:S04]  /*3680*/  LOP3.LUT R3, R12, UR7, RZ, 0x3c, !PT ;  /* 0x000000070c037c12 */ /* 0x002fc8000f8e3cff */
[----:B------:R-:W-:-:S04]  /*3690*/  SHF.L.U32 R0, R3, 0x1f, RZ ;  /* 0x0000001f03007819 */ /* 0x000fc800000006ff */
[----:B------:R-:W1:Y:S02]  /*36a0*/  SYNCS.PHASECHK.TRANS64 P0, [UR4+0x5a0], R0 ;  /* 0x0005a000ff0075a7 */ /* 0x000e640008001004 */
[----:B-1----:R-:W-:Y:S05]  /*36b0*/  @P0 EXIT ;  /* 0x000000000000094d */ /* 0x002fea0003800000 */
[----:B------:R-:W-:Y:S02]  /*36c0*/  SHF.L.U32 R3, R3, 0x1f, RZ ;  /* 0x0000001f03037819 */ /* 0x000fe400000006ff */
[----:B------:R-:W-:-:S07]  /*36d0*/  MOV R0, UR4 ;  /* 0x0000000400007c02 */ /* 0x000fce0008000f00 */
.L_x_54:
[----:B-1----:R1:W2:Y:S02]  /*36e0*/  SYNCS.PHASECHK.TRANS64.TRYWAIT P0, [R0+URZ+0x5a0], R3 ;  /* 0x0005a003000075a7 */ /* 0x0022a400080011ff */
[----:B--2---:R-:W-:Y:S05]  /*36f0*/  @!P0 NANOSLEEP.SYNCS 0x989680 ;  /* 0x009896800000895d */ /* 0x004fea0003900000 */
[----:B------:R-:W2:Y:S02]  /*3700*/  @!P0 SYNCS.PHASECHK.TRANS64 P0, [R0+URZ+0x5a0], R3 ;  /* 0x0005a003000085a7 */ /* 0x000ea400080010ff */
[----:B--2---:R-:W-:Y:S05]  /*3710*/  @P0 EXIT ;  /* 0x000000000000094d */ /* 0x004fea0003800000 */
[----:B------:R-:W-:Y:S05]  /*3720*/  BRA `(.L_x_54) ;  /* 0xfffffffc00ec7947 */ /* 0x000fea000383ffff */
.L_x_47:
[----:B------:R-:W-:Y:S05]  /*3730*/  BRA.U UP4, `(.L_x_55) ;  /* 0x0000001104847547 */ /* 0x000fea000b800000 */
[----:B------:R-:W-:Y:S01]  /*3740*/  UMOV UR6, 0x40 ;  /* 0x0000004000067882 */ /* 0x000fe20000000000 */
[----:B------:R-:W-:Y:S01]  /*3750*/  NOP ;  /* 0x0000000000007918 */ /* 0x000fe20000000000 */
[----:B------:R-:W-:Y:S01]  /*3760*/  ULEA UR6, UR37, UR6, 0x18 ;  /* 0x0000000625067291 */ /* 0x000fe2000f8ec0ff */
[----:B------:R-:W-:Y:S02]  /*3770*/  UMOV UR7, 0x400 ;  /* 0x0000040000077882 */ /* 0x000fe40000000000 */
[----:B------:R-:W-:-:S06]  /*3780*/  ULEA UR37, UR37, UR7, 0x18 ;  /* 0x0000000725257291 */ /* 0x000fcc000f8ec0ff */
[----:B------:R-:W1:Y:S02]  /*3790*/  LDS.U8 R2, [UR6+0x1c] ;  /* 0x00001c06ff027984 */ /* 0x000e640008000000 */
[----:B-1----:R-:W-:-:S13]  /*37a0*/  ISETP.NE.AND P0, PT, R2, RZ, PT ;  /* 0x000000ff0200720c */ /* 0x002fda0003f05270 */
[----:B------:R-:W-:Y:S05]  /*37b0*/  @P0 BRA `(.L_x_56) ;  /* 0x0000000400080947 */ /* 0x000fea0003800000 */
[----:B------:R-:W-:Y:S02]  /*37c0*/  UISETP.NE.U32.AND UP0, UPT, UR5, 0x1, UPT ;  /* 0x000000010500788c */ /* 0x000fe4000bf05070 */
[----:B------:R-:W-:-:S07]  /*37d0*/  UIADD3 UR8, UPT, UPT, UR6, 0x8, URZ ;  /* 0x0000000806087890 */ /* 0x000fce000fffe0ff */
[----:B------:R-:W-:Y:S05]  /*37e0*/  BRA.U !UP0, `(.L_x_57) ;  /* 0x00000001089c7547 */ /* 0x000fea000b800000 */
[----:B------:R-:W-:Y:S01]  /*37f0*/  ELECT P0, URZ, PT ;  /* 0x0000000000ff782f */ /* 0x000fe20003800000 */
[----:B------:R-:W-:-:S12]  /*3800*/  BSSY B0, `(.L_x_57) ;  /* 0x0000025000007945 */ /* 0x000fd80003800000 */
[----:B------:R-:W-:Y:S05]  /*3810*/  @!P0 BRA `(.L_x_58) ;  /* 0x00000000008c8947 */ /* 0x000fea0003800000 */
[----:B------:R-:W-:-:S05]  /*3820*/  UMOV UR7, 0x10 ;  /* 0x0000001000077882 */ /* 0x000fca0000000000 */
[----:B------:R-:W-:Y:S04]  /*3830*/  DEPBAR.LE SB1, 0x36 ;  /* 0x00009d800000791a */ /* 0x000fe80000000000 */
[----:B------:R-:W1:Y:S02]  /*3840*/  UTCATOMSWS.2CTA.FIND_AND_SET.ALIGN UP1, UR7, UR7 ;  /* 0x00000007000775e3 */ /* 0x000e640008220800 */
[----:B-1----:R-:W-:Y:S01]  /*3850*/  MOV R11, UR7 ;  /* 0x00000007000b7c02 */ /* 0x002fe20008000f00 */
[----:B------:R-:W-:Y:S06]  /*3860*/  BRA.U UP1, `(.L_x_59) ;  /* 0x0000000101187547 */ /* 0x000fec000b800000 */
.L_x_60:
[----:B------:R-:W-:Y:S05]  /*3870*/  NANOSLEEP 0x64 ;  /* 0x000000640000795d */ /* 0x000fea0003800000 */
[----:B------:R-:W-:-:S05]  /*3880*/  UMOV UR7, 0x10 ;  /* 0x0000001000077882 */ /* 0x000fca0000000000 */
[----:B------:R-:W-:Y:S04]  /*3890*/  DEPBAR.LE SB1, 0x36 ;  /* 0x00009d800000791a */ /* 0x000fe80000000000 */
[----:B------:R-:W1:Y:S02]  /*38a0*/  UTCATOMSWS.2CTA.FIND_AND_SET.ALIGN UP1, UR7, UR7 ;  /* 0x00000007000775e3 */ /* 0x000e640008220800 */
[----:B-1----:R-:W-:Y:S01]  /*38b0*/  MOV R11, UR7 ;  /* 0x00000007000b7c02 */ /* 0x002fe20008000f00 */
[----:B------:R-:W-:Y:S05]  /*38c0*/  BRA.U !UP1, `(.L_x_60) ;  /* 0xfffffffd09e87547 */ /* 0x000fea000b83ffff */
.L_x_59:
[----:B------:R-:W1:Y:S01]  /*38d0*/  LDS R5, [UR6+0x10] ;  /* 0x00001006ff057984 */ /* 0x000e620008000800 */
[----:B------:R-:W-:Y:S01]  /*38e0*/  IMAD.U32 R3, RZ, RZ, UR37 ;  /* 0x00000025ff037e24 */ /* 0x000fe2000f8e00ff */
[----:B------:R-:W-:-:S03]  /*38f0*/  MOV R2, UR4 ;  /* 0x0000000400027c02 */ /* 0x000fc60008000f00 */
[----:B------:R-:W-:Y:S01]  /*3900*/  VIADD R3, R3, 0x640 ;  /* 0x0000064003037836 */ /* 0x000fe20000000000 */
[----:B-1----:R-:W-:-:S04]  /*3910*/  SHF.L.U32 R5, R5, 0x1f, RZ ;  /* 0x0000001f05057819 */ /* 0x002fc800000006ff */
[----:B------:R-:W1:Y:S02]  /*3920*/  SYNCS.PHASECHK.TRANS64.TRYWAIT P0, [UR6+0x8], R5 ;  /* 0x00000805ff0075a7 */ /* 0x000e640008001106 */
[----:B-1----:R-:W-:Y:S05]  /*3930*/  @P0 BRA `(.L_x_61) ;  /* 0x0000000000080947 */ /* 0x002fea0003800000 */
[----:B------:R-:W1:Y:S02]  /*3940*/  SYNCS.PHASECHK.TRANS64.TRYWAIT P0, [UR6+0x8], R5 ;  /* 0x00000805ff0075a7 */ /* 0x000e640008001106 */
[----:B-1----:R-:W-:Y:S05]  /*3950*/  @!P0 BRA `(.L_x_62) ;  /* 0x00000038006c8947 */ /* 0x002fea0003800000 */
.L_x_61:
[----:B-1----:R-:W-:Y:S01]  /*3960*/  HFMA2 R4, -RZ, RZ, 0, 5.9604644775390625e-08 ;  /* 0x00000001ff047431 */ /* 0x002fe200000001ff */
[----:B------:R-:W-:Y:S01]  /*3970*/  UPRMT UR7, UR4, 0x654, UR8 ;  /* 0x0000065404077896 */ /* 0x000fe20008000008 */
[----:B------:R-:W-:Y:S01]  /*3980*/  IMAD.MOV.U32 R6, RZ, RZ, 0xffff ;  /* 0x0000ffffff067424 */ /* 0x000fe200078e00ff */
[----:B------:R-:W-:Y:S01]  /*3990*/  PRMT R2, R2, 0x654, R3 ;  /* 0x0000065402027816 */ /* 0x000fe20000000003 */
[----:B------:R-:W-:Y:S02]  /*39a0*/  IMAD.MOV.U32 R5, RZ, RZ, 0x4 ;  /* 0x00000004ff057424 */ /* 0x000fe400078e00ff */
[----:B------:R-:W-:Y:S01]  /*39b0*/  IMAD.SHL.U32 R9, R11, 0x20, RZ ;  /* 0x000000200b097824 */ /* 0x000fe200078e00ff */
[----:B------:R-:W-:Y:S02]  /*39c0*/  MOV R3, UR7 ;  /* 0x0000000700037c02 */ /* 0x000fe40008000f00 */
[-C--:B------:R-:W-:Y:S01]  /*39d0*/  SHF.L.U32 R7, R6, R11.reuse, RZ ;  /* 0x0000000b06077219 */ /* 0x080fe200000006ff */
[----:B------:R1:W-:Y:S01]  /*39e0*/  SYNCS.ARRIVE.TRANS64.RED RZ, [UR7], R5 ;  /* 0x00000005ffff79a7 */ /* 0x0003e20008000407 */
[----:B------:R-:W-:Y:S01]  /*39f0*/  SHF.L.U32 R6, R4, R11, RZ ;  /* 0x0000000b04067219 */ /* 0x000fe200000006ff */
[----:B------:R1:W-:Y:S04]  /*3a00*/  STS [UR37+0x640], R9 ;  /* 0x00064009ff007988 */ /* 0x0003e80008000825 */
[----:B------:R1:W-:Y:S04]  /*3a10*/  STAS [R2.64], R11 ;  /* 0x0000000b02007dbd */ /* 0x0003e8000c0008ff */
[----:B------:R1:W-:Y:S04]  /*3a20*/  ATOMS.OR RZ, [UR6+0x14], R7 ;  /* 0x00001407ffff798c */ /* 0x0003e8000b000006 */
[----:B------:R1:W-:Y:S04]  /*3a30*/  ATOMS.OR RZ, [UR6+0x18], R6 ;  /* 0x00001806ffff798c */ /* 0x0003e8000b000006 */
[----:B------:R1:W-:Y:S02]  /*3a40*/  ATOMS.XOR RZ, [UR6+0x10], R4 ;  /* 0x00001004ffff798c */ /* 0x0003e4000b800006 */
.L_x_58:
[----:B------:R-:W-:Y:S05]  /*3a50*/  BSYNC B0 ;  /* 0x0000000000007941 */ /* 0x000fea0003800000 */
.L_x_57:
[----:B------:R-:W-:Y:S05]  /*3a60*/  BRA.U UP0, `(.L_x_63) ;  /* 0x00000001006c7547 */ /* 0x000fea000b800000 */
[----:B------:R-:W-:-:S03]  /*3a70*/  UMOV UR7, 0xffffffff ;  /* 0xffffffff00077882 */ /* 0x000fc60000000000 */
[----:B------:R-:W-:Y:S05]  /*3a80*/  BRA.DIV UR7, `(.L_x_64) ;  /* 0x0000003a07387947 */ /* 0x000fea000b800000 */
[----:B------:R-:W-:-:S13]  /*3a90*/  ELECT P6, URZ, PT ;  /* 0x0000000000ff782f */ /* 0x000fda00038c0000 */
.L_x_135:
[----:B------:R-:W-:Y:S05]  /*3aa0*/  @!P6 BRA `(.L_x_63) ;  /* 0x00000000005ce947 */ /* 0x000fea0003800000 */
[----:B-1----:R-:W1:Y:S02]  /*3ab0*/  LDS R3, [UR6+0x10] ;  /* 0x00001006ff037984 */ /* 0x002e640008000800 */
[----:B-1----:R-:W-:-:S04]  /*3ac0*/  SHF.L.U32 R3, R3, 0x1f, RZ ;  /* 0x0000001f03037819 */ /* 0x002fc800000006ff */
[----:B------:R-:W1:Y:S02]  /*3ad0*/  SYNCS.PHASECHK.TRANS64.TRYWAIT P0, [UR6+0x8], R3 ;  /* 0x00000803ff0075a7 */ /* 0x000e640008001106 */
[----:B-1----:R-:W-:Y:S05]  /*3ae0*/  @P0 BRA `(.L_x_65) ;  /* 0x0000000000080947 */ /* 0x002fea0003800000 */
[----:B------:R-:W1:Y:S02]  /*3af0*/  SYNCS.PHASECHK.TRANS64.TRYWAIT P0, [UR6+0x8], R3 ;  /* 0x00000803ff0075a7 */ /* 0x000e640008001106 */
[----:B-1----:R-:W-:Y:S05]  /*3b00*/  @!P0 BRA `(.L_x_66) ;  /* 0x0000003800388947 */ /* 0x002fea0003800000 */
.L_x_65:
[----:B------:R-:W2:Y:S01]  /*3b10*/  LDS R5, [UR37+0x640] ;  /* 0x00064025ff057984 */ /* 0x000ea20008000800 */
[----:B-1----:R-:W-:Y:S02]  /*3b20*/  HFMA2 R2, -RZ, RZ, 0, 5.9604644775390625e-08 ;  /* 0x00000001ff027431 */ /* 0x002fe400000001ff */
[----:B------:R-:W-:Y:S01]  /*3b30*/  IMAD.MOV.U32 R3, RZ, RZ, 0xffff ;  /* 0x0000ffffff037424 */ /* 0x000fe200078e00ff */
[----:B------:R-:W-:Y:S01]  /*3b40*/  UPRMT UR7, UR4, 0x654, UR8 ;  /* 0x0000065404077896 */ /* 0x000fe20008000008 */
[----:B--2---:R-:W-:-:S03]  /*3b50*/  IMAD.SHL.U32 R4, R5, 0x20, RZ ;  /* 0x0000002005047824 */ /* 0x004fc600078e00ff */
[-C--:B------:R-:W-:Y:S02]  /*3b60*/  SHF.L.U32 R3, R3, R5.reuse, RZ ;  /* 0x0000000503037219 */ /* 0x080fe400000006ff */
[----:B------:R-:W-:Y:S01]  /*3b70*/  SHF.L.U32 R5, R2, R5, RZ ;  /* 0x0000000502057219 */ /* 0x000fe200000006ff */
[----:B------:R2:W-:Y:S04]  /*3b80*/  STS [UR37+0x640], R4 ;  /* 0x00064004ff007988 */ /* 0x0005e80008000825 */
[----:B------:R2:W-:Y:S04]  /*3b90*/  ATOMS.OR RZ, [UR6+0x14], R3 ;  /* 0x00001403ffff798c */ /* 0x0005e8000b000006 */
[----:B------:R2:W-:Y:S01]  /*3ba0*/  ATOMS.OR RZ, [UR6+0x18], R5 ;  /* 0x00001805ffff798c */ /* 0x0005e2000b000006 */
[----:B------:R-:W-:Y:S03]  /*3bb0*/  SYNCS.ARRIVE.TRANS64.RED.A1T0 RZ, [UR7], RZ ;  /* 0x000000ffffff79a7 */ /* 0x000fe60008100407 */
[----:B------:R2:W-:Y:S01]  /*3bc0*/  ATOMS.XOR RZ, [UR6+0x10], R2 ;  /* 0x00001002ffff798c */ /* 0x0005e2000b800006 */
[----:B------:R-:W-:Y:S05]  /*3bd0*/  BRA `(.L_x_63) ;  /* 0x0000000000107947 */ /* 0x000fea0003800000 */
.L_x_56:
[----:B------:R-:W-:-:S05]  /*3be0*/  MOV R2, 0xffffffff ;  /* 0xffffffff00027802 */ /* 0x000fca0000000f00 */
[----:B------:R1:W-:Y:S02]  /*3bf0*/  STS [UR37+0x640], R2 ;  /* 0x00064002ff007988 */ /* 0x0003e40008000825 */
[----:B-1----:R-:W-:Y:S02]  /*3c00*/  MOV R2, 0x3c20 ;  /* 0x00003c2000027802 */ /* 0x002fe40000000f00 */
[----:B-----5:R-:W-:Y:S05]  /*3c10*/  CALL.REL.NOINC `($__internal_1_$__cuda_sm10x_tcgen05_guardrail_trap_phase_invalid_during_alloc) ;  /* 0x0000003c00547944 */ /* 0x020fea0003c00000 */
.L_x_63:
[----:B------:R-:W-:Y:S05]  /*3c20*/  WARPSYNC.ALL ;  /* 0x0000000000007948 */ /* 0x000fea0003800000 */
[----:B------:R-:W3:Y:S01]  /*3c30*/  S2UR UR8, SR_CgaCtaId ;  /* 0x00000000000879c3 */ /* 0x000ee20000008800 */
[----:B------:R-:W-:Y:S01]  /*3c40*/  UMOV UR6, 0x400 ;  /* 0x0000040000067882 */ /* 0x000fe20000000000 */
[----:B------:R-:W-:-:S06]  /*3c50*/  NOP ;  /* 0x0000000000007918 */ /* 0x000fcc0000000000 */
[----:B------:R-:W-:Y:S06]  /*3c60*/  BAR.ARV 0x6, 0xa0 ;  /* 0x0182800000007b1d */ /* 0x000fec0000002000 */
[----:B------:R-:W-:Y:S01]  /*3c70*/  LOP3.LUT R0, R0, 0xffff, RZ, 0xc0, !PT ;  /* 0x0000ffff00007812 */ /* 0x000fe200078ec0ff */
[----:B-1----:R-:W-:Y:S01]  /*3c80*/  IMAD.MOV.U32 R9, RZ, RZ, 0x1 ;  /* 0x00000001ff097424 */ /* 0x002fe200078e00ff */
[----:B------:R-:W-:Y:S01]  /*3c90*/  LOP3.LUT R8, R8, 0xffff, RZ, 0xc0, !PT ;  /* 0x0000ffff08087812 */ /* 0x000fe200078ec0ff */
[----:B------:R-:W-:Y:S01]  /*3ca0*/  UMOV UR22, URZ ;  /* 0x000000ff00167c82 */ /* 0x000fe20008000000 */
[----:B------:R-:W-:Y:S01]  /*3cb0*/  R2UR UR12, R0 ;  /* 0x00000000000c72ca */ /* 0x000fe200000e0000 */
[----:B------:R-:W-:Y:S01]  /*3cc0*/  UMOV UR21, URZ ;  /* 0x000000ff00157c82 */ /* 0x000fe20008000000 */
[----:B------:R-:W-:Y:S01]  /*3cd0*/  R2UR UR13, R8 ;  /* 0x00000000080d72ca */ /* 0x000fe200000e0000 */
[----:B------:R-:W-:Y:S01]  /*3ce0*/  IMAD.MOV.U32 R8, RZ, RZ, RZ ;  /* 0x000000ffff087224 */ /* 0x000fe200078e00ff */
[----:B------:R-:W-:-:S02]  /*3cf0*/  UISETP.NE.AND UP2, UPT, UR5, URZ, UPT ;  /* 0x000000ff0500728c */ /* 0x000fc4000bf45270 */
[----:B---3--:R-:W-:Y:S01]  /*3d00*/  ULEA UR8, UR8, UR6, 0x18 ;  /* 0x0000000608087291 */ /* 0x008fe2000f8ec0ff */
[----:B------:R-:W1:Y:S03]  /*3d10*/  LDCU UR6, c[0x0][0x38c] ;  /* 0x00007180ff0677ac */ /* 0x000e660008000800 */
[----:B------:R-:W-:Y:S02]  /*3d20*/  UIADD3 UR14, UPT, UPT, UR8, 0x2a00, URZ ;  /* 0x00002a00080e7890 */ /* 0x000fe4000fffe0ff */
[----:B------:R-:W-:-:S03]  /*3d30*/  UIADD3 UR15, UPT, UPT, UR8, 0x2da00, URZ ;  /* 0x0002da00080f7890 */ /* 0x000fc6000fffe0ff */
[----:B--2---:R-:W2:Y:S01]  /*3d40*/  LDS R2, [UR8+0x640] ;  /* 0x00064008ff027984 */ /* 0x004ea20008000800 */
[----:B------:R-:W-:Y:S02]  /*3d50*/  USHF.R.U32.HI UR14, URZ, 0x4, UR14 ;  /* 0x00000004ff0e7899 */ /* 0x000fe4000801160e */
[----:B------:R-:W-:Y:S02]  /*3d60*/  USHF.R.U32.HI UR15, URZ, 0x4, UR15 ;  /* 0x00000004ff0f7899 */ /* 0x000fe4000801160f */
[----:B------:R-:W-:Y:S02]  /*3d70*/  ULOP3.LUT UR14, UR14, 0x3fff, URZ, 0xc0, !UPT ;  /* 0x00003fff0e0e7892 */ /* 0x000fe4000f8ec0ff */
[----:B------:R-:W-:Y:S02]  /*3d80*/  ULOP3.LUT UR15, UR15, 0x3fff, URZ, 0xc0, !UPT ;  /* 0x00003fff0f0f7892 */ /* 0x000fe4000f8ec0ff */
[----:B------:R-:W-:Y:S02]  /*3d90*/  ULOP3.LUT UR14, UR14, 0x10000, URZ, 0xfc, !UPT ;  /* 0x000100000e0e7892 */ /* 0x000fe4000f8efcff */
[----:B-1----:R-:W-:-:S02]  /*3da0*/  UIADD3 UR6, UPT, UPT, UR6, 0xf, URZ ;  /* 0x0000000f06067890 */ /* 0x002fc4000fffe0ff */
[----:B------:R-:W-:Y:S02]  /*3db0*/  ULOP3.LUT UR15, UR15, 0x10000, URZ, 0xfc, !UPT ;  /* 0x000100000f0f7892 */ /* 0x000fe4000f8efcff */
[----:B------:R-:W-:Y:S01]  /*3dc0*/  USHF.R.S32.HI UR7, URZ, 0x1f, UR6 ;  /* 0x0000001fff077899 */ /* 0x000fe20008011406 */
[----:B------:R-:W-:Y:S01]  /*3dd0*/  UMOV UR20, URZ ;  /* 0x000000ff00147c82 */ /* 0x000fe20008000000 */
[----:B------:R-:W-:Y:S02]  /*3de0*/  UMOV UR26, 0x0 ;  /* 0x00000000001a7882 */ /* 0x000fe40000000000 */
[----:B------:R-:W-:Y:S01]  /*3df0*/  ULEA.HI UR7, UR7, UR6, URZ, 0x4 ;  /* 0x0000000607077291 */ /* 0x000fe2000f8f20ff */
[----:B------:R-:W-:-:S03]  /*3e00*/  UMOV UR27, 0x8080010 ;  /* 0x08080010001b7882 */ /* 0x000fc60000000000 */
[----:B------:R-:W-:-:S04]  /*3e10*/  USHF.R.S32.HI UR7, URZ, 0x4, UR7 ;  /* 0x00000004ff077899 */ /* 0x000fc80008011407 */
[----:B------:R-:W-:-:S04]  /*3e20*/  UISETP.LT.AND UP0, UPT, UR7, 0x1, UPT ;  /* 0x000000010700788c */ /* 0x000fc8000bf01270 */
[----:B------:R-:W-:Y:S01]  /*3e30*/  USEL UR23, UR7, 0x1, !UP0 ;  /* 0x0000000107177887 */ /* 0x000fe2000c000000 */
[----:B--2---:R-:W-:Y:S02]  /*3e40*/  R2UR UR24, R2 ;  /* 0x00000000021872ca */ /* 0x004fe400000e0000 */
[----:B------:R-:W-:-:S13]  /*3e50*/  CS2R R2, SRZ ;  /* 0x0000000000027805 */ /* 0x000fda000001ff00 */
.L_x_74:
[C---:B------:R-:W-:Y:S02]  /*3e60*/  LEA R0, R8.reuse, UR8, 0x3 ;  /* 0x0000000808007c11 */ /* 0x040fe4000f8e18ff */
[----:B------:R-:W-:Y:S02]  /*3e70*/  SHF.L.U32 R5, R3, 0x1f, RZ ;  /* 0x0000001f03057819 */ /* 0x000fe400000006ff */
[----:B------:R-:W-:Y:S02]  /*3e80*/  LEA R4, R8, UR8, 0x4 ;  /* 0x0000000808047c11 */ /* 0x000fe4000f8e20ff */
[----:B------:R-:W1:Y:S02]  /*3e90*/  SYNCS.PHASECHK.TRANS64.TRYWAIT P0, [R0+URZ+0x590], R5 ;  /* 0x00059005000075a7 */ /* 0x000e6400080011ff */
[----:B-1-34-:R-:W-:Y:S05]  /*3ea0*/  @!P0 BRA `(.L_x_67) ;  /* 0x0000003400688947 */ /* 0x01afea0003800000 */
.L_x_136:
[----:B-1----:R-:W1:Y:S01]  /*3eb0*/  LDS.128 R4, [R4+0x620] ;  /* 0x0006200004047984 */ /* 0x002e620000000c00 */
[----:B------:R-:W-:Y:S02]  /*3ec0*/  VIADD R0, R0, 0x5a0 ;  /* 0x000005a000007836 */ /* 0x000fe40000000000 */
[----:B------:R-:W-:Y:S01]  /*3ed0*/  VIADD R8, R8, 0x1 ;  /* 0x0000000108087836 */ /* 0x000fe20000000000 */
[----:B------:R-:W-:Y:S01]  /*3ee0*/  @!PT LDS RZ, [RZ] ;  /* 0x00000000fffff984 */ /* 0x000fe20000000800 */
[----:B------:R-:W-:Y:S01]  /*3ef0*/  @!PT LDS RZ, [RZ] ;  /* 0x00000000fffff984 */ /* 0x000fe20000000800 */
[----:B------:R-:W-:Y:S01]  /*3f00*/  @!PT LDS RZ, [RZ] ;  /* 0x00000000fffff984 */ /* 0x000fe20000000800 */
[----:B------:R-:W-:Y:S01]  /*3f10*/  @!PT LDS RZ, [RZ] ;  /* 0x00000000fffff984 */ /* 0x000fe20000000800 */
[----:B------:R2:W-:Y:S06]  /*3f20*/  MEMBAR.ALL.CTA ;  /* 0x0000000000007992 */ /* 0x0005ec0000008000 */
[----:B--2---:R-:W2:Y:S01]  /*3f30*/  FENCE.VIEW.ASYNC.S ;  /* 0x00000000000073c6 */ /* 0x004ea20000000000 */
[----:B------:R-:W-:-:S04]  /*3f40*/  PRMT R0, RZ, 0x654, R0 ;  /* 0x00000654ff007816 */ /* 0x000fc80000000000 */
[----:B--2---:R2:W-:Y:S01]  /*3f50*/  SYNCS.ARRIVE.TRANS64.RED.A1T0 RZ, [R0+URZ], RZ ;  /* 0x000000ff00ff79a7 */ /* 0x0045e200081004ff */
[----:B-1----:R-:W-:Y:S01]  /*3f60*/  LOP3.LUT P1, RZ, R6, 0x1, RZ, 0xc0, !PT ;  /* 0x0000000106ff7812 */ /* 0x002fe2000782c0ff */
[----:B--2---:R-:W-:-:S12]  /*3f70*/  BRA.U UP2, `(.L_x_68) ;  /* 0x0000000102cc7547 */ /* 0x004fd8000b800000 */
[----:B------:R-:W1:Y:S01]  /*3f80*/  LDCU UR6, c[0x0][0x38c] ;  /* 0x00007180ff0677ac */ /* 0x000e620008000800 */
[----:B------:R-:W-:Y:S02]  /*3f90*/  PLOP3.LUT P2, PT, PT, PT, PT, 0x80, 0x8 ;  /* 0x000000000008781c */ /* 0x000fe40003f4f070 */
[----:B------:R-:W-:Y:S01]  /*3fa0*/  SHF.L.U32 R5, R9, 0x1f, RZ ;  /* 0x0000001f09057819 */ /* 0x000fe200000006ff */
[----:B------:R-:W-:Y:S02]  /*3fb0*/  ULEA UR11, UR22, UR8, 0x3 ;  /* 0x00000008160b7291 */ /* 0x000fe4000f8e18ff */
[----:B-1----:R-:W-:-:S06]  /*3fc0*/  UISETP.GE.AND UP0, UPT, UR6, 0x1, UPT ;  /* 0x000000010600788c */ /* 0x002fcc000bf06270 */
[----:B------:R-:W-:-:S05]  /*3fd0*/  PLOP3.LUT P0, PT, PT, PT, UP0, 0x80, 0x8 ;  /* 0x000000000008781c */ /* 0x000fca0003f0f008 */
[----:B------:R-:W-:-:S08]  /*3fe0*/  @UP0 ULEA UR6, UR21, UR8, 0x3 ;  /* 0x0000000815060291 */ /* 0x000fd0000f8e18ff */
[----:B------:R-:W-:-:S04]  /*3ff0*/  @P0 SHF.L.U32 R0, R2, 0x1f, RZ ;  /* 0x0000001f02000819 */ /* 0x000fc800000006ff */
[----:B------:R1:W2:Y:S01]  /*4000*/  @P0 SYNCS.PHASECHK.TRANS64.TRYWAIT P2, [UR6], R0 ;  /* 0x00000000ff0005a7 */ /* 0x0002a20008041106 */
[----:B------:R-:W3:Y:S02]  /*4010*/  SYNCS.PHASECHK.TRANS64.TRYWAIT P0, [UR11+0x5d0], R5 ;  /* 0x0005d005ff0075a7 */ /* 0x000ee4000800110b */
[----:B-123--:R-:W-:Y:S05]  /*4020*/  @!P0 BRA `(.L_x_69) ;  /* 0x00000034001c8947 */ /* 0x00efea0003800000 */
.L_x_138:
[----:B------:R-:W-:Y:S01]  /*4030*/  UMOV UR19, UR20 ;  /* 0x0000001400137c82 */ /* 0x000fe20008000000 */
[----:B------:R-:W-:Y:S05]  /*4040*/  BRA.U !UP0, `(.L_x_70) ;  /* 0x0000000108887547 */ /* 0x000fea000b800000 */
[----:B------:R-:W-:Y:S02]  /*4050*/  UIADD3 UR19, UPT, UPT, UR23, UR20, URZ ;  /* 0x0000001417137290 */ /* 0x000fe4000fffe0ff */
[----:B------:R-:W-:Y:S02]  /*4060*/  ULEA UR10, UR22, UR24, 0x4 ;  /* 0x00000018160a7291 */ /* 0x000fe4000f8e20ff */
[----:B------:R-:W-:Y:S01]  /*4070*/  UPLOP3.LUT UP3, UPT, UPT, UPT, UPT, 0x40, 0x4 ;  /* 0x000000000004789c */ /* 0x000fe20003f6e870 */
[----:B------:R-:W-:Y:S01]  /*4080*/  UMOV UR18, UR7 ;  /* 0x0000000700127c82 */ /* 0x000fe20008000000 */
[----:B------:R-:W-:-:S09]  /*4090*/  UMOV UR17, UR21 ;  /* 0x0000001500117c82 */ /* 0x000fd20008000000 */
.L_x_73:
[----:B--2---:R-:W-:Y:S01]  /*40a0*/  ULEA UR9, UR17, UR8, 0x3 ;  /* 0x0000000811097291 */ /* 0x004fe2000f8e18ff */
[----:B---3--:R-:W-:Y:S11]  /*40b0*/  @P2 BRA `(.L_x_71) ;  /* 0x00000000000c2947 */ /* 0x008ff60003800000 */
[----:B-1----:R-:W-:Y:S04]  /*40c0*/  SHF.L.U32 R5, R2, 0x1f, RZ ;  /* 0x0000001f02057819 */ /* 0x002fe800000006ff */
[----:B------:R-:W1:Y:S02]  /*40d0*/  SYNCS.PHASECHK.TRANS64.TRYWAIT P0, [UR9], R5 ;  /* 0x00000005ff0075a7 */ /* 0x000e640008001109 */
[----:B-1----:R-:W-:Y:S05]  /*40e0*/  @!P0 BRA `(.L_x_72) ;  /* 0x0000003400048947 */ /* 0x002fea0003800000 */
.L_x_71:
[----:B------:R-:W-:Y:S01]  /*40f0*/  UISETP.NE.AND UP0, UPT, UR18, 0x1, UPT ;  /* 0x000000011200788c */ /* 0x000fe2000bf05270 */
[----:B------:R-:W-:Y:S01]  /*4100*/  PLOP3.LUT P2, PT, PT, PT, PT, 0x80, 0x8 ;  /* 0x000000000008781c */ /* 0x000fe20003f4f070 */
[----:B------:R-:W-:Y:S02]  /*4110*/  UIADD3 UR21, UPT, UPT, UR17, 0x1, URZ ;  /* 0x0000000111157890 */ /* 0x000fe4000fffe0ff */
[----:B------:R-:W-:Y:S02]  /*4120*/  ULEA UR28, UR17, UR15, 0x5 ;  /* 0x0000000f111c7291 */ /* 0x000fe4000f8e28ff */
[----:B------:R-:W-:Y:S01]  /*4130*/  UISETP.NE.AND UP1, UPT, UR21, 0x56, UPT ;  /* 0x000000561500788c */ /* 0x000fe2000bf25270 */
[----:B------:R-:W-:Y:S01]  /*4140*/  PLOP3.LUT P0, PT, PT, PT, UP0, 0x80, 0x8 ;  /* 0x000000000008781c */ /* 0x000fe20003f0f008 */
[----:B------:R-:W-:Y:S02]  /*4150*/  ULEA UR30, UR17, UR14, 0x7 ;  /* 0x0000000e111e7291 */ /* 0x000fe4000f8e38ff */
[----:B------:R-:W-:Y:S02]  /*4160*/  USEL UR16, URZ, 0x1, UP1 ;  /* 0x00000001ff107887 */ /* 0x000fe40008800000 */
[----:B------:R-:W-:Y:S02]  /*4170*/  USEL UR21, UR21, URZ, UP1 ;  /* 0x000000ff15157287 */ /* 0x000fe40008800000 */
[----:B------:R-:W-:Y:S02]  /*4180*/  UIADD3 UR9, UPT, UPT, UR9, 0x2b0, URZ ;  /* 0x000002b009097890 */ /* 0x000fe4000fffe0ff */
[----:B------:R-:W-:Y:S01]  /*4190*/  @UP0 ULEA UR6, UR21, UR8, 0x3 ;  /* 0x0000000815060291 */ /* 0x000fe2000f8e18ff */
[----:B------:R-:W-:Y:S01]  /*41a0*/  LOP3.LUT R2, R2, UR16, RZ, 0x3c, !PT ;  /* 0x0000001002027c12 */ /* 0x000fe2000f8e3cff */
[----:B------:R-:W-:Y:S01]  /*41b0*/  UMOV UR29, 0xc0004010 ;  /* 0xc0004010001d7882 */ /* 0x000fe20000000000 */
[----:B------:R-:W-:Y:S01]  /*41c0*/  UMOV UR31, 0xc0004010 ;  /* 0xc0004010001f7882 */ /* 0x000fe20000000000 */
[----:B------:R-:W-:Y:S01]  /*41d0*/  UIADD3 UR20, UPT, UPT, UR20, 0x1, URZ ;  /* 0x0000000114147890 */ /* 0x000fe2000fffe0ff */
[----:B-1----:R-:W-:Y:S01]  /*41e0*/  @P0 SHF.L.U32 R0, R2, 0x1f, RZ ;  /* 0x0000001f02000819 */ /* 0x002fe200000006ff */
[----:B------:R-:W-:Y:S02]  /*41f0*/  UIADD3 UR18, UPT, UPT, UR18, -0x1, URZ ;  /* 0xffffffff12127890 */ /* 0x000fe4000fffe0ff */
[----:B------:R-:W-:Y:S01]  /*4200*/  UISETP.NE.AND UP0, UPT, UR20, UR19, UPT ;  /* 0x000000131400728c */ /* 0x000fe2000bf05270 */
[----:B------:R2:W3:Y:S01]  /*4210*/  @P0 SYNCS.PHASECHK.TRANS64.TRYWAIT P2, [UR6], R0 ;  /* 0x00000000ff0005a7 */ /* 0x0004e20008041106 */
[----:B------:R2:W-:Y:S01]  /*4220*/  UTCHMMA.2CTA gdesc[UR30], gdesc[UR28], tmem[UR10], tmem[UR26], idesc[UR27], UP3 ;  /* 0x00ff1a1c1e0075ea */ /* 0x0005e20009a0000a */
[----:B------:R-:W-:Y:S01]  /*4230*/  UPLOP3.LUT UP3, UPT, UPT, UPT, UPT, 0x80, 0x8 ;  /* 0x000000000008789c */ /* 0x000fe20003f6f070 */
[----:B------:R2:W-:Y:S01]  /*4240*/  UTCBAR.2CTA.MULTICAST [UR9], URZ, UR13 ;  /* 0x000000ff090073e9 */ /* 0x0005e2000820080d */
[----:B------:R-:W-:Y:S04]  /*4250*/  UMOV UR17, UR21 ;  /* 0x0000001500117c82 */ /* 0x000fe80008000000 */
[----:B------:R-:W-:Y:S05]  /*4260*/  BRA.U UP0, `(.L_x_73) ;  /* 0xfffffffd008c7547 */ /* 0x000fea000b83ffff */
.L_x_70:
[----:B------:R-:W-:Y:S01]  /*4270*/  UIADD3 UR11, UPT, UPT, UR11, 0x5b0, URZ ;  /* 0x000005b00b0b7890 */ /* 0x000fe2000fffe0ff */
[----:B------:R-:W-:-:S08]  /*4280*/  UMOV UR20, UR19 ;  /* 0x0000001300147c82 */ /* 0x000fd00008000000 */
[----:B------:R4:W-:Y:S01]  /*4290*/  UTCBAR.2CTA.MULTICAST [UR11], URZ, UR12 ;  /* 0x000000ff0b0073e9 */ /* 0x0009e2000820080c */
[----:B------:R-:W-:Y:S02]  /*42a0*/  NOP ;  /* 0x0000000000007918 */ /* 0x000fe40000000000 */
.L_x_68:
[----:B------:R-:W-:Y:S01]  /*42b0*/  UIADD3 UR22, UPT, UPT, UR22, 0x1, URZ ;  /* 0x0000000116167890 */ /* 0x000fe2000fffe0ff */
[----:B------:R-:W-:-:S03]  /*42c0*/  ISETP.NE.AND P0, PT, R8, 0x2, PT ;  /* 0x000000020800780c */ /* 0x000fc60003f05270 */
[----:B------:R-:W-:Y:S01]  /*42d0*/  UISETP.NE.AND UP0, UPT, UR22, 0x4, UPT ;  /* 0x000000041600788c */ /* 0x000fe2000bf05270 */
[----:B-12---:R-:W-:Y:S02]  /*42e0*/  SEL R0, RZ, 0x1, P0 ;  /* 0x00000001ff007807 */ /* 0x006fe40000000000 */
[----:B------:R-:W-:Y:S01]  /*42f0*/  SEL R8, R8, RZ, P0 ;  /* 0x000000ff08087207 */ /* 0x000fe20000000000 */
[----:B------:R-:W-:Y:S01]  /*4300*/  USEL UR6, URZ, 0x1, UP0 ;  /* 0x00000001ff067887 */ /* 0x000fe20008000000 */
[----:B------:R-:W-:Y:S01]  /*4310*/  LOP3.LUT R3, R3, R0, RZ, 0x3c, !PT ;  /* 0x0000000003037212 */ /* 0x000fe200078e3cff */
[----:B------:R-:W-:-:S04]  /*4320*/  USEL UR22, UR22, URZ, UP0 ;  /* 0x000000ff16167287 */ /* 0x000fc80008000000 */
[----:B------:R-:W-:Y:S01]  /*4330*/  LOP3.LUT R9, R9, UR6, RZ, 0x3c, !PT ;  /* 0x0000000609097c12 */ /* 0x000fe2000f8e3cff */
[----:B------:R-:W-:Y:S07]  /*4340*/  @P1 BRA `(.L_x_74) ;  /* 0xfffffff800c41947 */ /* 0x000fee000383ffff */
[----:B------:R-:W1:Y:S01]  /*4350*/  S2UR UR6, SR_CgaCtaId ;  /* 0x00000000000679c3 */ /* 0x000e620000008800 */
[----:B------:R-:W-:Y:S01]  /*4360*/  ELECT P0, URZ, PT ;  /* 0x0000000000ff782f */ /* 0x000fe20003800000 */
[----:B------:R-:W-:Y:S01]  /*4370*/  HFMA2 R0, -RZ, RZ, 0, 5.9604644775390625e-08 ;  /* 0x00000001ff007431 */ /* 0x000fe200000001ff */
[----:B------:R-:W-:-:S05]  /*4380*/  UMOV UR7, 0x40 ;  /* 0x0000004000077882 */ /* 0x000fca0000000000 */
[----:B------:R-:W-:Y:S01]  /*4390*/  UVIRTCOUNT.DEALLOC.SMPOOL 0x80 ;  /* 0x000000800000784c */ /* 0x000fe20000000000 */
[----:B------:R-:W-:Y:S02]  /*43a0*/  UISETP.NE.AND UP0, UPT, UR5, URZ, UPT ;  /* 0x000000ff0500728c */ /* 0x000fe4000bf05270 */
[----:B-1----:R-:W-:-:S09]  /*43b0*/  ULEA UR6, UR6, UR7, 0x18 ;  /* 0x0000000706067291 */ /* 0x002fd2000f8ec0ff */
[----:B------:R1:W-:Y:S01]  /*43c0*/  @P0 STS.U8 [UR6+0x1c], R0 ;  /* 0x00001c00ff000988 */ /* 0x0003e20008000006 */
[----:B------:R-:W-:Y:S05]  /*43d0*/  BRA.U UP0, `(.L_x_75) ;  /* 0x0000000100a07547 */ /* 0x000fea000b800000 */
[----:B------:R-:W-:Y:S01]  /*43e0*/  UIADD3 UR5, UPT, UPT, UR8, 0x5d0, URZ ;  /* 0x000005d008057890 */ /* 0x000fe2000fffe0ff */
[----:B------:R-:W-:-:S03]  /*43f0*/  SHF.L.U32 R3, R9, 0x1f, RZ ;  /* 0x0000001f09037819 */ /* 0x000fc600000006ff */
[----:B------:R-:W-:-:S09]  /*4400*/  ULEA UR7, UR22, UR5, 0x3 ;  /* 0x0000000516077291 */ /* 0x000fd2000f8e18ff */
[----:B------:R-:W2:Y:S02]  /*4410*/  SYNCS.PHASECHK.TRANS64.TRYWAIT P0, [UR7], R3 ;  /* 0x00000003ff0075a7 */ /* 0x000ea40008001107 */
[----:B--2---:R-:W-:Y:S05]  /*4420*/  @!P0 BRA `(.L_x_76) ;  /* 0x00000030004c8947 */ /* 0x004fea0003800000 */
.L_x_141:
        /* <DEDUP_REMOVED lines=9> */
.L_x_143:
        /* <DEDUP_REMOVED lines=9> */
.L_x_145:
[----:B------:R-:W-:-:S04]  /*4550*/  UIADD3 UR9, UPT, UPT, UR9, 0x1, URZ ;  /* 0x0000000109097890 */ /* 0x000fc8000fffe0ff */
[----:B------:R-:W-:-:S04]  /*4560*/  UISETP.NE.AND UP1, UPT, UR9, 0x4, UPT ;  /* 0x000000040900788c */ /* 0x000fc8000bf25270 */
[----:B------:R-:W-:Y:S02]  /*4570*/  USEL UR7, URZ, 0x1, UP1 ;  /* 0x00000001ff077887 */ /* 0x000fe40008800000 */
[----:B------:R-:W-:-:S04]  /*4580*/  USEL UR9, UR9, URZ, UP1 ;  /* 0x000000ff09097287 */ /* 0x000fc80008800000 */
[----:B------:R-:W-:Y:S01]  /*4590*/  ULEA UR9, UR9, UR5, 0x3 ;  /* 0x0000000509097291 */ /* 0x000fe2000f8e18ff */
[----:B-1----:R-:W-:-:S04]  /*45a0*/  LOP3.LUT R3, R2, UR7, RZ, 0x3c, !PT ;  /* 0x0000000702037c12 */ /* 0x002fc8000f8e3cff */
[----:B------:R-:W-:Y:S01]  /*45b0*/  SHF.L.U32 R3, R3, 0x1f, RZ ;  /* 0x0000001f03037819 */ /* 0x000fe200000006ff */
[----:B------:R-:W-:-:S04]  /*45c0*/  IMAD.U32 R0, RZ, RZ, UR9 ;  /* 0x00000009ff007e24 */ /* 0x000fc8000f8e00ff */
[----:B------:R1:W2:Y:S03]  /*45d0*/  SYNCS.PHASECHK.TRANS64.TRYWAIT P0, [R0+URZ], R3 ;  /* 0x00000003000075a7 */ /* 0x0002a600080011ff */
[----:B--2---:R-:W-:Y:S05]  /*45e0*/  @!P0 NANOSLEEP.SYNCS 0x989680 ;  /* 0x009896800000895d */ /* 0x004fea0003900000 */
[----:B------:R-:W2:Y:S02]  /*45f0*/  @!P0 SYNCS.PHASECHK.TRANS64 P0, [R0+URZ], R3 ;  /* 0x00000003000085a7 */ /* 0x000ea400080010ff */
[----:B--2---:R-:W-:Y:S05]  /*4600*/  @P0 BRA `(.L_x_79) ;  /* 0x0000000000200947 */ /* 0x004fea0003800000 */
.L_x_80:
[----:B--2---:R2:W1:Y:S02]  /*4610*/  SYNCS.PHASECHK.TRANS64.TRYWAIT P0, [R0+URZ], R3 ;  /* 0x00000003000075a7 */ /* 0x00446400080011ff */
[----:B-1----:R-:W-:Y:S05]  /*4620*/  @!P0 NANOSLEEP.SYNCS 0x989680 ;  /* 0x009896800000895d */ /* 0x002fea0003900000 */
[----:B------:R-:W1:Y:S02]  /*4630*/  @!P0 SYNCS.PHASECHK.TRANS64 P0, [R0+URZ], R3 ;  /* 0x00000003000085a7 */ /* 0x000e6400080010ff */
[----:B-1----:R-:W-:Y:S05]  /*4640*/  @!P0 BRA `(.L_x_80) ;  /* 0xfffffffc00f08947 */ /* 0x002fea000383ffff */
[----:B------:R-:W-:Y:S05]  /*4650*/  BRA `(.L_x_79) ;  /* 0x00000000000c7947 */ /* 0x000fea0003800000 */
.L_x_75:
[----:B------:R-:W-:-:S04]  /*4660*/  UIADD3 UR5, UPT, UPT, UR8, 0x610, URZ ;  /* 0x0000061008057890 */ /* 0x000fc8000fffe0ff */
[----:B------:R-:W-:-:S09]  /*4670*/  UPRMT UR5, UR4, 0x654, UR5 ;  /* 0x0000065404057896 */ /* 0x000fd20008000005 */
[----:B------:R-:W-:Y:S03]  /*4680*/  SYNCS.ARRIVE.TRANS64.RED.A1T0 RZ, [UR5], RZ ;  /* 0x000000ffffff79a7 */ /* 0x000fe60008100405 */
.L_x_79:
[----:B-12---:R-:W-:Y:S01]  /*4690*/  SHF.L.U32 R3, RZ, 0x1f, RZ ;  /* 0x0000001fff037819 */ /* 0x006fe200000006ff */
[----:B------:R-:W-:Y:S01]  /*46a0*/  UIADD3 UR5, UPT, UPT, UR8, 0x610, URZ ;  /* 0x0000061008057890 */ /* 0x000fe2000fffe0ff */
[----:B------:R-:W-:Y:S02]  /*46b0*/  PLOP3.LUT P0, PT, PT, PT, UP0, 0x80, 0x8 ;  /* 0x000000000008781c */ /* 0x000fe40003f0f008 */
[----:B------:R-:W1:Y:S02]  /*46c0*/  SYNCS.PHASECHK.TRANS64.TRYWAIT P1, [UR8+0x610], R3 ;  /* 0x00061003ff0075a7 */ /* 0x000e640008021108 */
[----:B-1----:R-:W-:Y:S09]  /*46d0*/  @!P1 BRA `(.L_x_81) ;  /* 0x0000002c00e89947 */ /* 0x002ff20003800000 */
.L_x_147:
[----:B------:R-:W-:Y:S01]  /*46e0*/  @!UP0 UPRMT UR5, UR4, 0x654, UR5 ;  /* 0x0000065404058896 */ /* 0x000fe20008000005 */
[----:B------:R-:W-:Y:S02]  /*46f0*/  UMOV UR8, 0xffff ;  /* 0x0000ffff00087882 */ /* 0x000fe40000000000 */
[----:B------:R-:W-:-:S06]  /*4700*/  UMOV UR4, 0x1 ;  /* 0x0000000100047882 */ /* 0x000fcc0000000000 */
[----:B------:R-:W-:Y:S01]  /*4710*/  @!P0 SYNCS.ARRIVE.TRANS64.RED.A1T0 RZ, [UR5], RZ ;  /* 0x000000ffffff89a7 */ /* 0x000fe20008100405 */
[----:B------:R-:W-:Y:S01]  /*4720*/  NOP ;  /* 0x0000000000007918 */ /* 0x000fe20000000000 */
[----:B-1----:R-:W1:Y:S01]  /*4730*/  LDS R0, [UR6+0x14] ;  /* 0x00001406ff007984 */ /* 0x002e620008000800 */
[----:B------:R-:W-:-:S04]  /*4740*/  ULOP3.LUT UR5, UR24, 0xffff, URZ, 0xc0, !UPT ;  /* 0x0000ffff18057892 */ /* 0x000fc8000f8ec0ff */
[----:B------:R-:W-:-:S04]  /*4750*/  USHF.R.U32.HI UR5, URZ, 0x5, UR5 ;  /* 0x00000005ff057899 */ /* 0x000fc80008011605 */
[----:B------:R-:W-:Y:S02]  /*4760*/  USHF.L.U32 UR8, UR8, UR5, URZ ;  /* 0x0000000508087299 */ /* 0x000fe400080006ff */
[----:B------:R-:W-:-:S04]  /*4770*/  USHF.L.U32 UR4, UR4, UR5, URZ ;  /* 0x0000000504047299 */ /* 0x000fc800080006ff */
[----:B-1----:R-:W-:-:S04]  /*4780*/  LOP3.LUT R0, R0, UR8, RZ, 0xc0, !PT ;  /* 0x0000000800007c12 */ /* 0x002fc8000f8ec0ff */
[----:B------:R-:W-:-:S13]  /*4790*/  ISETP.NE.AND P0, PT, R0, UR8, PT ;  /* 0x0000000800007c0c */ /* 0x000fda000bf05270 */
[----:B------:R-:W-:Y:S05]  /*47a0*/  @P0 BRA `(.L_x_82) ;  /* 0x0000000000580947 */ /* 0x000fea0003800000 */
[----:B------:R-:W1:Y:S02]  /*47b0*/  LDS R0, [UR6+0x18] ;  /* 0x00001806ff007984 */ /* 0x000e640008000800 */
[----:B-1----:R-:W-:-:S04]  /*47c0*/  LOP3.LUT R0, R0, UR4, RZ, 0xc0, !PT ;  /* 0x0000000400007c12 */ /* 0x002fc8000f8ec0ff */
[----:B------:R-:W-:-:S13]  /*47d0*/  ISETP.NE.AND P0, PT, R0, UR4, PT ;  /* 0x0000000400007c0c */ /* 0x000fda000bf05270 */
[----:B------:R-:W-:Y:S05]  /*47e0*/  @P0 BRA `(.L_x_83) ;  /* 0x00000000003c0947 */ /* 0x000fea0003800000 */
[----:B------:R-:W1:Y:S01]  /*47f0*/  S2R R2, SR_LANEID ;  /* 0x0000000000027919 */ /* 0x000e620000000000 */
[----:B------:R-:W-:Y:S01]  /*4800*/  ULOP3.LUT UR8, URZ, UR8, URZ, 0x33, !UPT ;  /* 0x00000008ff087292 */ /* 0x000fe2000f8e33ff */
[----:B------:R-:W-:Y:S01]  /*4810*/  LOP3.LUT R4, RZ, UR4, RZ, 0x33, !PT ;  /* 0x00000004ff047c12 */ /* 0x000fe2000f8e33ff */
[----:B------:R-:W-:Y:S02]  /*4820*/  VOTEU.ANY UR7, UPT, PT ;  /* 0x0000000000077886 */ /* 0x000fe400038e0100 */
[----:B------:R-:W-:Y:S01]  /*4830*/  UFLO.U32 UR7, UR7 ;  /* 0x00000007000772bd */ /* 0x000fe200080e0000 */
[----:B------:R-:W2:Y:S01]  /*4840*/  REDUX UR4, R4 ;  /* 0x00000000040473c4 */ /* 0x000ea20000000000 */
[----:B------:R-:W-:-:S06]  /*4850*/  IMAD.U32 R0, RZ, RZ, UR8 ;  /* 0x00000008ff007e24 */ /* 0x000fcc000f8e00ff */
[----:B------:R1:W-:Y:S01]  /*4860*/  UTCATOMSWS.AND URZ, UR8 ;  /* 0x0000000800ff79e3 */ /* 0x0003e20008000000 */
[----:B------:R-:W3:Y:S01]  /*4870*/  REDUX UR5, R0 ;  /* 0x00000000000573c4 */ /* 0x000ee20000000000 */
[----:B-1----:R-:W-:Y:S01]  /*4880*/  ISETP.EQ.U32.AND P0, PT, R2, UR7, PT ;  /* 0x0000000702007c0c */ /* 0x002fe2000bf02070 */
[----:B--2---:R-:W-:Y:S01]  /*4890*/  IMAD.U32 R2, RZ, RZ, UR4 ;  /* 0x00000004ff027e24 */ /* 0x004fe2000f8e00ff */
[----:B---3--:R-:W-:-:S11]  /*48a0*/  MOV R3, UR5 ;  /* 0x0000000500037c02 */ /* 0x008fd60008000f00 */
[----:B------:R1:W-:Y:S04]  /*48b0*/  @P0 ATOMS.AND RZ, [UR6+0x14], R3 ;  /* 0x00001403ffff098c */ /* 0x0003e8000a800006 */
[----:B------:R1:W-:Y:S01]  /*48c0*/  @P0 ATOMS.AND RZ, [UR6+0x18], R2 ;  /* 0x00001802ffff098c */ /* 0x0003e2000a800006 */
[----:B------:R-:W-:Y:S05]  /*48d0*/  BRA `(.L_x_84) ;  /* 0x0000000000147947 */ /* 0x000fea0003800000 */
.L_x_83:
[----:B------:R-:W-:Y:S02]  /*48e0*/  MOV R2, 0x4900 ;  /* 0x0000490000027802 */ /* 0x000fe40000000f00 */
[----:B---345:R-:W-:Y:S05]  /*48f0*/  CALL.REL.NOINC `($__internal_0_$__cuda_sm10x_tcgen05_guardrail_trap_col_being_dealloced_not_returned_by_alloc) ;  /* 0x0000003000107944 */ /* 0x038fea0003c00000 */
[----:B------:R-:W-:Y:S05]  /*4900*/  BRA `(.L_x_84) ;  /* 0x0000000000087947 */ /* 0x000fea0003800000 */
.L_x_82:
[----:B------:R-:W-:Y:S02]  /*4910*/  MOV R2, 0x4930 ;  /* 0x0000493000027802 */ /* 0x000fe40000000f00 */
[----:B---345:R-:W-:Y:S05]  /*4920*/  CALL.REL.NOINC `($__internal_2_$__cuda_sm10x_tcgen05_guardrail_trap_unallocated_columns_being_dealloced) ;  /* 0x00000030001c7944 */ /* 0x038fea0003c00000 */
.L_x_84:
[----:B------:R-:W-:Y:S01]  /*4930*/  NOP ;  /* 0x0000000000007918 */ /* 0x000fe20000000000 */
[----:B----4-:R-:W-:Y:S05]  /*4940*/  EXIT ;  /* 0x000000000000794d */ /* 0x010fea0003800000 */
.L_x_55:
[----:B------:R-:W-:-:S09]  /*4950*/  UISETP.NE.OR UP5, UPT, UR10, 0x3, !UP5 ;  /* 0x000000030a00788c */ /* 0x000fd2000efa5670 */
[----:B------:R-:W-:Y:S05]  /*4960*/  BRA.U UP5, `(.L_x_85) ;  /* 0x0000000d050c7547 */ /* 0x000fea000b800000 */
[----:B------:R-:W1:Y:S01]  /*4970*/  LDC R0, c[0x0][0xb30] ;  /* 0x0002cc00ff007b82 */ /* 0x000e620000000800 */
[----:B------:R-:W2:Y:S01]  /*4980*/  LDCU.64 UR8, c[0x0][0x888] ;  /* 0x00011100ff0877ac */ /* 0x000ea20008000a00 */
[----:B------:R-:W-:Y:S01]  /*4990*/  IMAD.MOV.U32 R30, RZ, RZ, 0x1 ;  /* 0x00000001ff1e7424 */ /* 0x000fe200078e00ff */
[----:B------:R-:W-:Y:S01]  /*49a0*/  CS2R R28, SRZ ;  /* 0x00000000001c7805 */ /* 0x000fe2000001ff00 */
[----:B------:R-:W-:Y:S01]  /*49b0*/  IMAD.MOV.U32 R25, RZ, RZ, 0x1000 ;  /* 0x00001000ff197424 */ /* 0x000fe200078e00ff */
[----:B------:R-:W3:Y:S03]  /*49c0*/  LDCU.64 UR4, c[0x0][0x890] ;  /* 0x00011200ff0477ac */ /* 0x000ee60008000a00 */
[----:B------:R-:W4:Y:S01]  /*49d0*/  LDC R19, c[0x0][0x370] ;  /* 0x0000dc00ff137b82 */ /* 0x000f220000000800 */
[----:B------:R-:W-:Y:S01]  /*49e0*/  UMOV UR6, 0x400 ;  /* 0x0000040000067882 */ /* 0x000fe20000000000 */
[----:B------:R-:W-:-:S02]  /*49f0*/  UPLOP3.LUT UP1, UPT, UPT, UPT, UPT, 0x40, 0x4 ;  /* 0x000000000004789c */ /* 0x000fc40003f2e870 */
[----:B------:R-:W-:Y:S01]  /*4a00*/  ULEA UR6, UR37, UR6, 0x18 ;  /* 0x0000000625067291 */ /* 0x000fe2000f8ec0ff */
[----:B------:R-:W-:-:S03]  /*4a10*/  UMOV UR15, URZ ;  /* 0x000000ff000f7c82 */ /* 0x000fc60008000000 */
[----:B------:R-:W4:Y:S01]  /*4a20*/  LDC R2, c[0x0][0xb0c] ;  /* 0x0002c300ff027b82 */ /* 0x000f220000000800 */
[----:B--2---:R-:W-:Y:S02]  /*4a30*/  UISETP.NE.U32.AND UP2, UPT, UR8, URZ, UPT ;  /* 0x000000ff0800728c */ /* 0x004fe4000bf45070 */
[----:B---3--:R-:W-:-:S05]  /*4a40*/  UISETP.NE.U32.AND UP3, UPT, UR4, URZ, UPT ;  /* 0x000000ff0400728c */ /* 0x008fca000bf65070 */
[----:B------:R-:W2:Y:S01]  /*4a50*/  LDC R18, c[0x0][0xb20] ;  /* 0x0002c800ff127b82 */ /* 0x000ea20000000800 */
[----:B-1----:R-:W-:Y:S01]  /*4a60*/  ISETP.NE.AND P1, PT, R0, 0x1, PT ;  /* 0x000000010000780c */ /* 0x002fe20003f25270 */
[----:B------:R-:W-:Y:S02]  /*4a70*/  UISETP.NE.AND.EX UP2, UPT, UR9, URZ, UPT, UP2 ;  /* 0x000000ff0900728c */ /* 0x000fe4000bf45320 */
[----:B------:R-:W-:-:S04]  /*4a80*/  UISETP.NE.AND.EX UP3, UPT, UR5, URZ, UPT, UP3 ;  /* 0x000000ff0500728c */ /* 0x000fc8000bf65330 */
[----:B-----5:R-:W1:Y:S08]  /*4a90*/  LDC.64 R32, c[0x0][0x348] ;  /* 0x0000d200ff207b82 */ /* 0x020e700000000a00 */
[----:B------:R-:W3:Y:S08]  /*4aa0*/  LDC.64 R16, c[0x0][0xb10] ;  /* 0x0002c400ff107b82 */ /* 0x000ef00000000a00 */
[----:B------:R-:W1:Y:S08]  /*4ab0*/  LDC.64 R6, c[0x0][0xb18] ;  /* 0x0002c600ff067b82 */ /* 0x000e700000000a00 */
[----:B------:R-:W1:Y:S08]  /*4ac0*/  LDC.64 R4, c[0x0][0xb28] ;  /* 0x0002ca00ff047b82 */ /* 0x000e700000000a00 */
[----:B--2-4-:R-:W1:Y:S02]  /*4ad0*/  LDC R24, c[0x0][0x374] ;  /* 0x0000dd00ff187b82 */ /* 0x014e640000000800 */
.L_x_93:
[C---:B------:R-:W-:Y:S02]  /*4ae0*/  LEA R0, R29.reuse, UR6, 0x3 ;  /* 0x000000061d007c11 */ /* 0x040fe4000f8e18ff */
[----:B------:R-:W-:Y:S02]  /*4af0*/  SHF.L.U32 R3, R28, 0x1f, RZ ;  /* 0x0000001f1c037819 */ /* 0x000fe400000006ff */
[----:B------:R-:W-:Y:S02]  /*4b00*/  LEA R20, R29, UR6, 0x4 ;  /* 0x000000061d147c11 */ /* 0x000fe4000f8e20ff */
[----:B--2---:R-:W2:Y:S02]  /*4b10*/  SYNCS.PHASECHK.TRANS64.TRYWAIT P0, [R0+URZ+0x590], R3 ;  /* 0x00059003000075a7 */ /* 0x004ea400080011ff */
[----:B--2---:R-:W-:Y:S05]  /*4b20*/  @!P0 BRA `(.L_x_86) ;  /* 0x0000002800ec8947 */ /* 0x004fea0003800000 */
.L_x_148:
[----:B------:R-:W-:Y:S01]  /*4b30*/  ISETP.GE.AND P0, PT, R26, 0x1, PT ;  /* 0x000000011a00780c */ /* 0x000fe20003f06270 */
[----:B------:R-:W4:Y:S01]  /*4b40*/  LDS.128 R20, [R20+0x620] ;  /* 0x0006200014147984 */ /* 0x000f220000000c00 */
[----:B------:R-:W-:Y:S01]  /*4b50*/  ISETP.NE.U32.AND P4, PT, RZ, UR4, PT ;  /* 0x00000004ff007c0c */ /* 0x000fe2000bf85070 */
[----:B--2---:R-:W-:Y:S03]  /*4b60*/  VIADD R0, R0, 0x5a0 ;  /* 0x000005a000007836 */ /* 0x004fe60000000000 */
[----:B------:R-:W-:Y:S01]  /*4b70*/  ISETP.NE.AND.EX P4, PT, RZ, UR5, PT, P4 ;  /* 0x00000005ff007c0c */ /* 0x000fe2000bf85340 */
[----:B------:R-:W-:Y:S01]  /*4b80*/  @!PT LDS RZ, [RZ] ;  /* 0x00000000fffff984 */ /* 0x000fe20000000800 */
[----:B------:R-:W-:Y:S01]  /*4b90*/  @!PT LDS RZ, [RZ] ;  /* 0x00000000fffff984 */ /* 0x000fe20000000800 */
[----:B------:R-:W-:Y:S01]  /*4ba0*/  @!PT LDS RZ, [RZ] ;  /* 0x00000000fffff984 */ /* 0x000fe20000000800 */
[----:B------:R-:W-:Y:S01]  /*4bb0*/  @!PT LDS RZ, [RZ] ;  /* 0x00000000fffff984 */ /* 0x000fe20000000800 */
[----:B------:R2:W-:Y:S06]  /*4bc0*/  MEMBAR.ALL.CTA ;  /* 0x0000000000007992 */ /* 0x0005ec0000008000 */
[----:B--2---:R-:W2:Y:S01]  /*4bd0*/  FENCE.VIEW.ASYNC.S ;  /* 0x00000000000073c6 */ /* 0x004ea20000000000 */
[----:B------:R-:W-:Y:S04]  /*4be0*/  PRMT R0, RZ, 0x654, R0 ;  /* 0x00000654ff007816 */ /* 0x000fe80000000000 */
[----:B--2---:R2:W-:Y:S01]  /*4bf0*/  SYNCS.ARRIVE.TRANS64.RED.A1T0 RZ, [R0+URZ], RZ ;  /* 0x000000ff00ff79a7 */ /* 0x0045e200081004ff */
[----:B----4-:R-:W-:Y:S11]  /*4c00*/  LOP3.LUT P3, RZ, R22, 0x1, RZ, 0xc0, !PT ;  /* 0x0000000116ff7812 */ /* 0x010ff6000786c0ff */
[----:B------:R-:W-:Y:S02]  /*4c10*/  @!UPT UIADD3 URZ, UPT, UPT, URZ, URZ, URZ ;  /* 0x000000fffffff290 */ /* 0x000fe4000fffe0ff */
[----:B------:R-:W-:Y:S02]  /*4c20*/  @P3 MOV R13, R20 ;  /* 0x00000014000d3202 */ /* 0x000fe40000000f00 */
[----:B------:R-:W-:Y:S01]  /*4c30*/  @P3 LOP3.LUT R8, R21, 0xffff, RZ, 0xc0, !PT ;  /* 0x0000ffff15083812 */ /* 0x000fe200078ec0ff */
[----:B--2---:R-:W-:Y:S06]  /*4c40*/  @!P0 BRA `(.L_x_87) ;  /* 0x0000000000a48947 */ /* 0x004fec0003800000 */
[----:B-1----:R-:W-:Y:S01]  /*4c50*/  IMAD.HI.U32 R31, R24, R7, RZ ;  /* 0x00000007181f7227 */ /* 0x002fe200078e00ff */
[----:B------:R-:W-:Y:S02]  /*4c60*/  ISETP.NE.AND P0, PT, R6, 0x1, PT ;  /* 0x000000010600780c */ /* 0x000fe40003f05270 */
[----:B------:R-:W-:Y:S01]  /*4c70*/  ISETP.NE.AND P2, PT, R26, 0x1, PT ;  /* 0x000000011a00780c */ /* 0x000fe20003f45270 */
[----:B---3--:R-:W-:Y:S01]  /*4c80*/  IMAD.HI.U32 R34, R19, R16, RZ ;  /* 0x0000001013227227 */ /* 0x008fe200078e00ff */
[----:B------:R-:W-:Y:S02]  /*4c90*/  SHF.R.U32.HI R31, RZ, R18, R31 ;  /* 0x00000012ff1f7219 */ /* 0x000fe4000001161f */
[----:B------:R-:W-:Y:S01]  /*4ca0*/  ISETP.NE.AND P5, PT, R2, 0x1, PT ;  /* 0x000000010200780c */ /* 0x000fe20003fa5270 */
[----:B------:R-:W-:Y:S01]  /*4cb0*/  IMAD.HI.U32 R36, R13, R16, RZ ;  /* 0x000000100d247227 */ /* 0x000fe200078e00ff */
[----:B------:R-:W-:Y:S02]  /*4cc0*/  SHF.R.U32.HI R34, RZ, R17, R34 ;  /* 0x00000011ff227219 */ /* 0x000fe40000011622 */
[----:B------:R-:W-:Y:S01]  /*4cd0*/  SEL R3, R24, R31, !P0 ;  /* 0x0000001f18037207 */ /* 0x000fe20004000000 */
[C---:B------:R-:W-:Y:S01]  /*4ce0*/  IMAD.HI.U32 R31, R8.reuse, R7, RZ ;  /* 0x00000007081f7227 */ /* 0x040fe200078e00ff */
[----:B------:R-:W-:Y:S02]  /*4cf0*/  SEL R11, R19, R34, !P5 ;  /* 0x00000022130b7207 */ /* 0x000fe40006800000 */
[----:B------:R-:W-:Y:S01]  /*4d00*/  SHF.R.U32.HI R36, RZ, R17, R36 ;  /* 0x00000011ff247219 */ /* 0x000fe20000011624 */
[----:B------:R-:W-:Y:S01]  /*4d10*/  IMAD.HI.U32 R38, R3, R4, RZ ;  /* 0x0000000403267227 */ /* 0x000fe200078e00ff */
[----:B------:R-:W-:Y:S03]  /*4d20*/  SHF.R.U32.HI R31, RZ, R18, R31 ;  /* 0x00000012ff1f7219 */ /* 0x000fe6000001161f */
[----:B------:R-:W-:Y:S01]  /*4d30*/  IMAD.HI.U32 R34, R11, R4, RZ ;  /* 0x000000040b227227 */ /* 0x000fe200078e00ff */
[----:B------:R-:W-:Y:S02]  /*4d40*/  @P2 SHF.R.U32.HI R3, RZ, R5, R38 ;  /* 0x00000005ff032219 */ /* 0x000fe40000011626 */
[----:B------:R-:W-:Y:S02]  /*4d50*/  SEL R9, R8, R31, !P0 ;  /* 0x0000001f08097207 */ /* 0x000fe40004000000 */
[----:B------:R-:W-:Y:S01]  /*4d60*/  @P2 SHF.R.U32.HI R11, RZ, R5, R34 ;  /* 0x00000005ff0b2219 */ /* 0x000fe20000011622 */
[C---:B------:R-:W-:Y:S01]  /*4d70*/  IMAD R10, R26.reuse, R3, RZ ;  /* 0x000000031a0a7224 */ /* 0x040fe200078e02ff */
[----:B------:R-:W-:Y:S01]  /*4d80*/  SEL R3, R13, R36, !P5 ;  /* 0x000000240d037207 */ /* 0x000fe20006800000 */
[C---:B------:R-:W-:Y:S03]  /*4d90*/  IMAD.HI.U32 R14, R9.reuse, R4, RZ ;  /* 0x00000004090e7227 */ /* 0x040fe600078e00ff */
[----:B------:R-:W-:Y:S01]  /*4da0*/  ISETP.GE.AND P0, PT, R9, R10, PT ;  /* 0x0000000a0900720c */ /* 0x000fe20003f06270 */
[C---:B------:R-:W-:Y:S01]  /*4db0*/  IMAD R12, R26.reuse, R11, RZ ;  /* 0x0000000b1a0c7224 */ /* 0x040fe200078e02ff */
[-C--:B------:R-:W-:Y:S04]  /*4dc0*/  SHF.R.U32.HI R14, RZ, R5.reuse, R14 ;  /* 0x00000005ff0e7219 */ /* 0x080fe8000001160e */
[----:B------:R-:W-:Y:S02]  /*4dd0*/  ISETP.GE.OR P0, PT, R3, R12, P0 ;  /* 0x0000000c0300720c */ /* 0x000fe40000706670 */
[----:B------:R-:W-:Y:S05]  /*4de0*/  SEL R15, R9, R14, !P2 ;  /* 0x0000000e090f7207 */ /* 0x000fea0005000000 */
[----:B------:R-:W-:Y:S04]  /*4df0*/  IMAD.MOV R14, RZ, RZ, -R15 ;  /* 0x000000ffff0e7224 */ /* 0x000fe800078e0a0f */
[----:B------:R-:W-:Y:S02]  /*4e00*/  IMAD R14, R26, R14, R9 ;  /* 0x0000000e1a0e7224 */ /* 0x000fe400078e0209 */
[C---:B------:R-:W-:Y:S05]  /*4e10*/  @!P0 IMAD.HI.U32 R10, R3.reuse, R4, RZ ;  /* 0x00000004030a8227 */ /* 0x040fea00078e00ff */
[----:B------:R-:W-:Y:S04]  /*4e20*/  @!P0 SHF.R.U32.HI R10, RZ, R5, R10 ;  /* 0x00000005ff0a8219 */ /* 0x000fe8000001160a */
[----:B------:R-:W-:Y:S01]  /*4e30*/  @!P0 SEL R0, R3, R10, !P2 ;  /* 0x0000000a03008207 */ /* 0x000fe20005000000 */
[----:B------:R-:W-:Y:S03]  /*4e40*/  IMAD.MOV R10, RZ, RZ, -R3 ;  /* 0x000000ffff0a7224 */ /* 0x000fe600078e0a03 */
[----:B------:R-:W-:Y:S01]  /*4e50*/  @!P0 IADD3 R15, PT, PT, R15, -R0, RZ ;  /* 0x800000000f0f8210 */ /* 0x000fe20007ffe0ff */
[----:B------:R-:W-:Y:S01]  /*4e60*/  @!P0 IMAD R0, R11, R14, R0 ;  /* 0x0000000e0b008224 */ /* 0x000fe200078e0200 */
[----:B------:R-:W-:Y:S01]  /*4e70*/  IADD3 R11, PT, PT, -R9, RZ, RZ ;  /* 0x000000ff090b7210 */ /* 0x000fe20007ffe1ff */
[----:B------:R-:W-:Y:S02]  /*4e80*/  IMAD R13, R2, R10, R13 ;  /* 0x0000000a020d7224 */ /* 0x000fe400078e020d */
[----:B------:R-:W-:Y:S02]  /*4e90*/  @!P0 IMAD R9, R15, R26, R3 ;  /* 0x0000001a0f098224 */ /* 0x000fe400078e0203 */
[----:B------:R-:W-:Y:S02]  /*4ea0*/  @!P0 IMAD.MOV.U32 R3, RZ, RZ, R0 ;  /* 0x000000ffff038224 */ /* 0x000fe400078e0000 */
[----:B------:R-:W-:Y:S02]  /*4eb0*/  IMAD R8, R6, R11, R8 ;  /* 0x0000000b06087224 */ /* 0x000fe400078e0208 */
[----:B------:R-:W-:Y:S02]  /*4ec0*/  IMAD R13, R3, R2, R13 ;  /* 0x00000002030d7224 */ /* 0x000fe400078e020d */
[----:B------:R-:W-:Y:S02]  /*4ed0*/  IMAD R8, R9, R6, R8 ;  /* 0x0000000609087224 */ /* 0x000fe400078e0208 */
.L_x_87:
[----:B------:R-:W-:Y:S05]  /*4ee0*/  BRA.U UP1, `(.L_x_88) ;  /* 0x0000000101107547 */ /* 0x000fea000b800000 */
[----:B------:R-:W-:Y:S04]  /*4ef0*/  MOV R0, UR7 ;  /* 0x0000000700007c02 */ /* 0x000fe80008000f00 */
[----:B------:R-:W-:Y:S04]  /*4f00*/  SHF.L.U32 R3, R0, 0x1f, RZ ;  /* 0x0000001f00037819 */ /* 0x000fe800000006ff */
[----:B------:R-:W2:Y:S02]  /*4f10*/  SYNCS.PHASECHK.TRANS64.TRYWAIT P0, [UR6+0x588], R3 ;  /* 0x00058803ff0075a7 */ /* 0x000ea40008001106 */
[----:B--2---:R-:W-:Y:S05]  /*4f20*/  @!P0 BRA `(.L_x_89) ;  /* 0x0000002800008947 */ /* 0x004fea0003800000 */
.L_x_88:
[----:B------:R-:W-:Y:S05]  /*4f30*/  BRA.U !UP3, `(.L_x_90) ;  /* 0x000000010b347547 */ /* 0x000fea000b800000 */
[----:B------:R-:W-:Y:S01]  /*4f40*/  UPLOP3.LUT UP0, UPT, UPT, UPT, UP2, 0x80, 0x8 ;  /* 0x000000000008789c */ /* 0x000fe20003f0f020 */
[----:B--2---:R-:W-:Y:S02]  /*4f50*/  HFMA2 R0, -RZ, RZ, 0, 5.9604644775390625e-08 ;  /* 0x00000001ff007431 */ /* 0x004fe400000001ff */
[----:B------:R-:W-:Y:S03]  /*4f60*/  IMAD.MOV.U32 R70, RZ, RZ, 0x1 ;  /* 0x00000001ff467424 */ /* 0x000fe600078e00ff */
[----:B------:R-:W-:Y:S05]  /*4f70*/  PLOP3.LUT P0, PT, PT, PT, UP0, 0x80, 0x8 ;  /* 0x000000000008781c */ /* 0x000fea0003f0f008 */
[----:B------:R-:W2:Y:S01]  /*4f80*/  @UP0 LDCU.64 UR10, c[0x0][0x888] ;  /* 0x00011100ff0a07ac */ /* 0x000ea20008000a00 */
[----:B------:R-:W-:Y:S07]  /*4f90*/  @UP0 UIMAD UR8, UR36, UR4, URZ ;  /* 0x00000004240802a4 */ /* 0x000fee000f8e02ff */
[----:B------:R-:W-:Y:S01]  /*4fa0*/  @!P0 PRMT R70, R0, 0x7610, R70 ;  /* 0x0000761000468816 */ /* 0x000fe20000000046 */
[----:B--2---:R-:W-:Y:S03]  /*4fb0*/  @UP0 UIMAD.WIDE UR10, UR8, 0x4, UR10 ;  /* 0x00000004080a08a5 */ /* 0x004fe6000f8e020a */
[----:B------:R-:W2:Y:S03]  /*4fc0*/  @!UP0 LDCU UR8, c[0x0][0x880] ;  /* 0x00011000ff0887ac */ /* 0x000ea60008000800 */
[----:B------:R-:W-:Y:S01]  /*4fd0*/  IMAD.U32 R10, RZ, RZ, UR10 ;  /* 0x0000000aff0a7e24 */ /* 0x000fe2000f8e00ff */
[----:B------:R-:W-:Y:S05]  /*4fe0*/  MOV R11, UR11 ;  /* 0x0000000b000b7c02 */ /* 0x000fea0008000f00 */
[----:B------:R4:W5:Y:S02]  /*4ff0*/  @P0 LDG.E R35, desc[UR40][R10.64] ;  /* 0x000000280a230981 */ /* 0x000964000c1e1900 */
[----:B--2-4-:R-:W-:Y:S07]  /*5000*/  @!P0 IMAD.U32 R35, RZ, RZ, UR8 ;  /* 0x00000008ff238e24 */ /* 0x014fee000f8e00ff */
.L_x_90:
[----:B-----5:R-:W-:Y:S01]  /*5010*/  @!P4 FSETP.EQ.AND P5, PT, R35, RZ, PT ;  /* 0x000000ff2300c20b */ /* 0x020fe20003fa2000 */
[----:B------:R-:W-:Y:S01]  /*5020*/  @!UPT UIADD3 URZ, UPT, UPT, URZ, URZ, URZ ;  /* 0x000000fffffff290 */ /* 0x000fe2000fffe0ff */
[----:B------:R-:W-:Y:S11]  /*5030*/  @!P4 BRA `(.L_x_91) ;  /* 0x000000000014c947 */ /* 0x000ff60003800000 */
[----:B------:R-:W-:Y:S02]  /*5040*/  LOP3.LUT P0, RZ, R70, 0xff, RZ, 0xc0, !PT ;  /* 0x000000ff46ff7812 */ /* 0x000fe4000780c0ff */
[----:B------:R-:W-:Y:S04]  /*5050*/  PLOP3.LUT P5, PT, PT, PT, UP0, 0x80, 0x8 ;  /* 0x000000000008781c */ /* 0x000fe80003faf008 */
[----:B------:R-:W-:Y:S07]  /*5060*/  PLOP3.LUT P5, PT, P5, PT, PT, 0x8, 0x80 ;  /* 0x000000000080781c */ /* 0x000fee0002fae170 */
[----:B------:R-:W-:Y:S11]  /*5070*/  @P0 FSETP.EQ.AND P5, PT, R35, RZ, PT ;  /* 0x000000ff2300020b */ /* 0x000ff60003fa2000 */
[----:B------:R-:W-:Y:S02]  /*5080*/  @!UPT UIADD3 URZ, UPT, UPT, URZ, URZ, URZ ;  /* 0x000000fffffff290 */ /* 0x000fe4000fffe0ff */
.L_x_91:
[----:B------:R-:W4:Y:S01]  /*5090*/  LDC.64 R14, c[0x0][0xb10] ;  /* 0x0002c400ff0e7b82 */ /* 0x000f220000000a00 */
[----:B------:R-:W-:Y:S01]  /*50a0*/  ULEA UR13, UR15, UR6, 0x3 ;  /* 0x000000060f0d7291 */ /* 0x000fe2000f8e18ff */
[----:B------:R-:W-:Y:S01]  /*50b0*/  SHF.L.U32 R12, R30, 0x1f, RZ ;  /* 0x0000001f1e0c7819 */ /* 0x000fe200000006ff */
[----:B------:R-:W-:Y:S01]  /*50c0*/  VIADD R29, R29, 0x1 ;  /* 0x000000011d1d7836 */ /* 0x000fe20000000000 */
[----:B------:R-:W-:Y:S04]  /*50d0*/  @P3 SHF.R.U32.HI R27, RZ, 0x10, R21 ;  /* 0x00000010ff1b3819 */ /* 0x000fe80000011615 */
[----:B------:R-:W5:Y:S02]  /*50e0*/  LDC.64 R10, c[0x0][0xb18] ;  /* 0x0002c600ff0a7b82 */ /* 0x000f640000000a00 */
[----:B------:R-:W1:Y:S01]  /*50f0*/  SYNCS.PHASECHK.TRANS64.TRYWAIT P4, [UR13+0x570], R12 ;  /* 0x0005700cff0075a7 */ /* 0x000e62000808110d */
[----:B----4-:R-:W-:Y:S05]  /*5100*/  @!P1 IMAD.HI.U32 R14, R13, R14, RZ ;  /* 0x0000000e0d0e9227 */ /* 0x010fea00078e00ff */
[----:B--2---:R-:W2:Y:S01]  /*5110*/  @!P1 LDC R0, c[0x0][0xb20] ;  /* 0x0002c800ff009b82 */ /* 0x004ea20000000800 */
[----:B------:R-:W-:Y:S01]  /*5120*/  @!P1 SHF.R.U32.HI R14, RZ, R15, R14 ;  /* 0x0000000fff0e9219 */ /* 0x000fe2000001160e */
[----:B-----5:R-:W-:Y:S01]  /*5130*/  @!P1 IMAD.HI.U32 R11, R8, R11, RZ ;  /* 0x0000000b080b9227 */ /* 0x020fe200078e00ff */
[----:B------:R-:W-:Y:S05]  /*5140*/  @!P1 ISETP.NE.AND P0, PT, R10, 0x1, PT ;  /* 0x000000010a00980c */ /* 0x000fea0003f05270 */
[----:B------:R-:W4:Y:S01]  /*5150*/  @!P1 LDC R3, c[0x0][0xb0c] ;  /* 0x0002c300ff039b82 */ /* 0x000f220000000800 */
[----:B--2---:R-:W-:Y:S02]  /*5160*/  @!P1 SHF.R.U32.HI R9, RZ, R0, R11 ;  /* 0x00000000ff099219 */ /* 0x004fe4000001160b */
[----:B----4-:R-:W-:Y:S02]  /*5170*/  @!P1 ISETP.NE.AND P2, PT, R3, 0x1, PT ;  /* 0x000000010300980c */ /* 0x010fe40003f45270 */
[----:B------:R-:W-:Y:S02]  /*5180*/  @!P1 SEL R9, R8, R9, !P0 ;  /* 0x0000000908099207 */ /* 0x000fe40004000000 */
[----:B------:R-:W-:Y:S02]  /*5190*/  ELECT P0, URZ, PT ;  /* 0x0000000000ff782f */ /* 0x000fe40003800000 */
[----:B------:R-:W-:Y:S05]  /*51a0*/  @!P1 SEL R14, R13, R14, !P2 ;  /* 0x0000000e0d0e9207 */ /* 0x000fea0005000000 */
[----:B------:R-:W-:Y:S02]  /*51b0*/  @!P1 IMAD.IADD R0, R9, 0x1, -R14 ;  /* 0x0000000109009824 */ /* 0x000fe400078e0a0e */
[----:B------:R-:W-:Y:S02]  /*51c0*/  @!P1 IMAD.IADD R9, R14, 0x1, -R9 ;  /* 0x000000010e099824 */ /* 0x000fe400078e0a09 */
[----:B------:R-:W-:Y:S02]  /*51d0*/  @!P1 IMAD R13, R0, R3, R13 ;  /* 0x00000003000d9224 */ /* 0x000fe400078e020d */
[----:B------:R-:W-:Y:S01]  /*51e0*/  @!P1 IMAD R8, R9, R10, R8 ;  /* 0x0000000a09089224 */ /* 0x000fe200078e0208 */
[----:B-1----:R-:W-:Y:S06]  /*51f0*/  @!P4 BRA `(.L_x_92) ;  /* 0x000000240064c947 */ /* 0x002fec0003800000 */
.L_x_151:
[----:B------:R-:W-:Y:S01]  /*5200*/  PLOP3.LUT P5, PT, P5, P0, PT, 0xf2, 0x2f ;  /* 0x00000000002f781c */ /* 0x000fe20002fa1e72 */
[----:B------:R-:W-:Y:S01]  /*5210*/  UMOV UR16, 0x0 ;  /* 0x0000000000107882 */ /* 0x000fe20000000000 */
[----:B------:R-:W-:Y:S01]  /*5220*/  UMOV UR17, 0x10000000 ;  /* 0x1000000000117882 */ /* 0x000fe20000000000 */
[----:B------:R-:W-:Y:S01]  /*5230*/  UMOV UR12, UR36 ;  /* 0x00000024000c7c82 */ /* 0x000fe20008000000 */
[----:B------:R-:W-:Y:S09]  /*5240*/  @P3 R2UR UR36, R27 ;  /* 0x000000001b2432ca */ /* 0x000ff200000e0000 */
[----:B-1----:R-:W-:Y:S01]  /*5250*/  @!P5 IADD3 R3, P0, PT, R32, 0x580, RZ ;  /* 0x000005802003d810 */ /* 0x002fe20007f1e0ff */
[----:B------:R-:W-:Y:S01]  /*5260*/  @!P5 IMAD.SHL.U32 R69, R69, 0x20, RZ ;  /* 0x000000204545d824 */ /* 0x000fe200078e00ff */
[----:B------:R-:W-:Y:S01]  /*5270*/  VOTEU.ALL UP1, P5 ;  /* 0x0000000000ff7886 */ /* 0x000fe20002820000 */
[----:B------:R-:W-:Y:S01]  /*5280*/  @!P5 IMAD.SHL.U32 R63, R63, 0x40, RZ ;  /* 0x000000403f3fd824 */ /* 0x000fe200078e00ff */
[----:B------:R-:W-:Y:S01]  /*5290*/  @!P5 R2UR UR9, R3 ;  /* 0x000000000309d2ca */ /* 0x000fe200000e0000 */
[----:B------:R-:W-:Y:S01]  /*52a0*/  @!P5 IMAD.X R0, RZ, RZ, R33, P0 ;  /* 0x000000ffff00d224 */ /* 0x000fe200000e0621 */
[----:B------:R-:W-:Y:S01]  /*52b0*/  @!P5 R2UR UR10, R69 ;  /* 0x00000000450ad2ca */ /* 0x000fe200000e0000 */
[----:B------:R-:W-:Y:S01]  /*52c0*/  @!UP1 ULEA UR14, UR15, UR6, 0xc ;  /* 0x000000060f0e9291 */ /* 0x000fe2000f8e60ff */
[----:B------:R-:W-:Y:S01]  /*52d0*/  @!P5 R2UR UR11, R63 ;  /* 0x000000003f0bd2ca */ /* 0x000fe200000e0000 */
[----:B------:R-:W-:Y:S01]  /*52e0*/  UIADD3 UR15, UPT, UPT, UR15, 0x1, URZ ;  /* 0x000000010f0f7890 */ /* 0x000fe2000fffe0ff */
[----:B------:R-:W-:Y:S01]  /*52f0*/  @!P5 R2UR UR8, R0 ;  /* 0x000000000008d2ca */ /* 0x000fe200000e0000 */
[----:B------:R-:W-:Y:S01]  /*5300*/  IMAD.IADD R69, R8, 0x1, R62 ;  /* 0x0000000108457824 */ /* 0x000fe200078e023e */
[----:B------:R-:W-:Y:S01]  /*5310*/  ISETP.NE.AND P0, PT, R29, 0x2, PT ;  /* 0x000000021d00780c */ /* 0x000fe20003f05270 */
[----:B------:R-:W-:Y:S03]  /*5320*/  IMAD.IADD R63, R13, 0x1, R68 ;  /* 0x000000010d3f7824 */ /* 0x000fe600078e0244 */
[----:B------:R-:W-:Y:S01]  /*5330*/  SEL R3, RZ, 0x1, P0 ;  /* 0x00000001ff037807 */ /* 0x000fe20000000000 */
[----:B------:R-:W-:Y:S01]  /*5340*/  IMAD.U32 R10, RZ, RZ, UR9 ;  /* 0x00000009ff0a7e24 */ /* 0x000fe2000f8e00ff */
[----:B------:R-:W-:Y:S01]  /*5350*/  UIADD3 UR9, UPT, UPT, UR13, 0x560, URZ ;  /* 0x000005600d097890 */ /* 0x000fe2000fffe0ff */
[----:B------:R-:W-:Y:S02]  /*5360*/  SEL R29, R29, RZ, P0 ;  /* 0x000000ff1d1d7207 */ /* 0x000fe40000000000 */
[----:B------:R-:W-:Y:S02]  /*5370*/  LOP3.LUT R28, R28, R3, RZ, 0x3c, !PT ;  /* 0x000000031c1c7212 */ /* 0x000fe400078e3cff */
[----:B------:R-:W-:Y:S01]  /*5380*/  IMAD.U32 R11, RZ, RZ, UR8 ;  /* 0x00000008ff0b7e24 */ /* 0x000fe2000f8e00ff */
[----:B------:R-:W-:Y:S01]  /*5390*/  @!P5 R2UR UR18, R10 ;  /* 0x000000000a12d2ca */ /* 0x000fe200000e0000 */
[----:B------:R-:W-:Y:S01]  /*53a0*/  @!UP1 UIADD3 UR8, UPT, UPT, UR14, 0x800, URZ ;  /* 0x000008000e089890 */ /* 0x000fe2000fffe0ff */
[----:B------:R-:W-:Y:S02]  /*53b0*/  VOTEU.ALL UP1, P5 ;  /* 0x0000000000ff7886 */ /* 0x000fe40002820000 */
[----:B------:R-:W-:Y:S01]  /*53c0*/  @!P5 R2UR UR19, R11 ;  /* 0x000000000b13d2ca */ /* 0x000fe200000e0000 */
[----:B------:R-:W-:Y:S11]  /*53d0*/  UPRMT UR14, UR37, 0x654, UR9 ;  /* 0x00000654250e7896 */ /* 0x000ff60008000009 */
[----:B------:R-:W-:Y:S01]  /*53e0*/  @!UPT UIADD3 URZ, UPT, UPT, URZ, URZ, URZ ;  /* 0x000000fffffff290 */ /* 0x000fe2000fffe0ff */
[----:B------:R2:W-:Y:S01]  /*53f0*/  @!UP1 UTMALDG.3D [UR8], [UR18], desc[UR16] ;  /* 0x00001008120095b4 */ /* 0x0005e20008011000 */
[----:B------:R2:W-:Y:S01]  /*5400*/  @!P5 SYNCS.ARRIVE.TRANS64.RED.A0TR RZ, [UR13+0x560], R25 ;  /* 0x00056019ffffd9a7 */ /* 0x0005e2000830040d */
[----:B------:R-:W-:Y:S04]  /*5410*/  UISETP.NE.AND UP1, UPT, UR15, 0x2, UPT ;  /* 0x000000020f00788c */ /* 0x000fe8000bf25270 */
[----:B------:R-:W-:Y:S02]  /*5420*/  USEL UR13, URZ, 0x1, UP1 ;  /* 0x00000001ff0d7887 */ /* 0x000fe40008800000 */
[----:B------:R-:W-:Y:S02]  /*5430*/  USEL UR15, UR15, URZ, UP1 ;  /* 0x000000ff0f0f7287 */ /* 0x000fe40008800000 */
[----:B------:R-:W-:Y:S02]  /*5440*/  UPLOP3.LUT UP1, UPT, UPT, UPT, UPT, 0x80, 0x8 ;  /* 0x000000000008789c */ /* 0x000fe40003f2f070 */
[----:B------:R-:W-:Y:S01]  /*5450*/  LOP3.LUT R30, R30, UR13, RZ, 0x3c, !PT ;  /* 0x0000000d1e1e7c12 */ /* 0x000fe2000f8e3cff */
[----:B------:R-:W-:Y:S01]  /*5460*/  SYNCS.ARRIVE.TRANS64.RED.A1T0 RZ, [UR14], RZ ;  /* 0x000000ffffff79a7 */ /* 0x000fe2000810040e */
[----:B------:R-:W-:Y:S07]  /*5470*/  @P3 BRA `(.L_x_93) ;  /* 0xfffffff400983947 */ /* 0x000fee000383ffff */
[----:B------:R-:W-:Y:S01]  /*5480*/  UIADD3 UR6, UPT, UPT, UR6, 0x570, URZ ;  /* 0x0000057006067890 */ /* 0x000fe2000fffe0ff */
[----:B------:R-:W-:-:S03]  /*5490*/  SHF.L.U32 R3, R30, 0x1f, RZ ;  /* 0x0000001f1e037819 */ /* 0x000fc600000006ff */
[----:B------:R-:W-:-:S09]  /*54a0*/  ULEA UR4, UR15, UR6, 0x3 ;  /* 0x000000060f047291 */ /* 0x000fd2000f8e18ff */
[----:B------:R-:W1:Y:S02]  /*54b0*/  SYNCS.PHASECHK.TRANS64.TRYWAIT P0, [UR4], R3 ;  /* 0x00000003ff0075a7 */ /* 0x000e640008001104 */
[----:B-1----:R-:W-:Y:S05]  /*54c0*/  @!P0 BRA `(.L_x_94) ;  /* 0x0000002000c88947 */ /* 0x002fea0003800000 */
.L_x_153:
[----:B------:R-:W-:-:S04]  /*54d0*/  UIADD3 UR5, UPT, UPT, UR15, 0x1, URZ ;  /* 0x000000010f057890 */ /* 0x000fc8000fffe0ff */
[----:B------:R-:W-:-:S04]  /*54e0*/  UISETP.NE.AND UP0, UPT, UR5, 0x2, UPT ;  /* 0x000000020500788c */ /* 0x000fc8000bf05270 */
[----:B------:R-:W-:Y:S02]  /*54f0*/  USEL UR4, URZ, 0x1, UP0 ;  /* 0x00000001ff047887 */ /* 0x000fe40008000000 */
[----:B------:R-:W-:-:S04]  /*5500*/  USEL UR5, UR5, URZ, UP0 ;  /* 0x000000ff05057287 */ /* 0x000fc80008000000 */
[----:B------:R-:W-:Y:S01]  /*5510*/  ULEA UR5, UR5, UR6, 0x3 ;  /* 0x0000000605057291 */ /* 0x000fe2000f8e18ff */
[----:B-1----:R-:W-:-:S04]  /*5520*/  LOP3.LUT R3, R30, UR4, RZ, 0x3c, !PT ;  /* 0x000000041e037c12 */ /* 0x002fc8000f8e3cff */
[----:B------:R-:W-:Y:S01]  /*5530*/  SHF.L.U32 R3, R3, 0x1f, RZ ;  /* 0x0000001f03037819 */ /* 0x000fe200000006ff */
[----:B------:R-:W-:-:S07]  /*5540*/  IMAD.U32 R0, RZ, RZ, UR5 ;  /* 0x00000005ff007e24 */ /* 0x000fce000f8e00ff */
.L_x_95:
[----:B-1----:R1:W4:Y:S02]  /*5550*/  SYNCS.PHASECHK.TRANS64.TRYWAIT P0, [R0+URZ], R3 ;  /* 0x00000003000075a7 */ /* 0x00232400080011ff */
[----:B----4-:R-:W-:Y:S05]  /*5560*/  @!P0 NANOSLEEP.SYNCS 0x989680 ;  /* 0x009896800000895d */ /* 0x010fea0003900000 */
[----:B------:R-:W4:Y:S02]  /*5570*/  @!P0 SYNCS.PHASECHK.TRANS64 P0, [R0+URZ], R3 ;  /* 0x00000003000085a7 */ /* 0x000f2400080010ff */
[----:B--2-4-:R-:W-:Y:S05]  /*5580*/  @P0 EXIT ;  /* 0x000000000000094d */ /* 0x014fea0003800000 */
[----:B------:R-:W-:Y:S05]  /*5590*/  BRA `(.L_x_95) ;  /* 0xfffffffc00ec7947 */ /* 0x000fea000383ffff */
.L_x_85:
[----:B------:R-:W-:-:S06]  /*55a0*/  UISETP.GE.AND UP1, UPT, UR10, 0x4, UPT ;  /* 0x000000040a00788c */ /* 0x000fcc000bf26270 */
[----:B------:R-:W-:-:S13]  /*55b0*/  PLOP3.LUT P0, PT, PT, PT, UP1, 0x80, 0x8 ;  /* 0x000000000008781c */ /* 0x000fda0003f0f018 */
[----:B------:R-:W-:Y:S05]  /*55c0*/  @!P0 EXIT ;  /* 0x000000000000894d */ /* 0x000fea0003800000 */
[----:B------:R-:W-:Y:S01]  /*55d0*/  BAR.SYNC.DEFER_BLOCKING 0x6, 0xa0 ;  /* 0x0182800000007b1d */ /* 0x000fe20000010000 */
[C---:B------:R-:W-:Y:S01]  /*55e0*/  IMAD.SHL.U32 R2, R85.reuse, 0x20, RZ ;  /* 0x0000002055027824 */ /* 0x040fe200078e00ff */
[----:B------:R-:W-:Y:S01]  /*55f0*/  SHF.R.U32.HI R5, RZ, 0x2, R85 ;  /* 0x00000002ff057819 */ /* 0x000fe20000011655 */
[C---:B------:R-:W-:Y:S01]  /*5600*/  IMAD.SHL.U32 R4, R74.reuse, 0x200000, RZ ;  /* 0x002000004a047824 */ /* 0x040fe200078e00ff */
[C---:B------:R-:W-:Y:S01]  /*5610*/  LOP3.LUT R87, R85.reuse, 0x60, RZ, 0xc0, !PT ;  /* 0x0000006055577812 */ /* 0x040fe200078ec0ff */
[----:B------:R-:W-:Y:S01]  /*5620*/  IMAD.SHL.U32 R3, R74, 0x400, RZ ;  /* 0x000004004a037824 */ /* 0x000fe200078e00ff */
[----:B------:R-:W-:Y:S02]  /*5630*/  UMOV UR42, 0x400 ;  /* 0x00000400002a7882 */ /* 0x000fe40000000000 */
[----:B------:R-:W1:Y:S01]  /*5640*/  LDC R73, c[0x0][0x370] ;  /* 0x0000dc00ff497b82 */ /* 0x000e620000000800 */
[----:B------:R-:W-:Y:S01]  /*5650*/  ULEA UR42, UR37, UR42, 0x18 ;  /* 0x0000002a252a7291 */ /* 0x000fe2000f8ec0ff */
[C---:B------:R-:W-:Y:S01]  /*5660*/  LOP3.LUT R6, R2.reuse, 0xc0, RZ, 0xc0, !PT ;  /* 0x000000c002067812 */ /* 0x040fe200078ec0ff */
[C---:B------:R-:W-:Y:S01]  /*5670*/  IMAD.SHL.U32 R86, R85.reuse, 0x4, RZ ;  /* 0x0000000455567824 */ /* 0x040fe200078e00ff */
[----:B------:R-:W-:Y:S01]  /*5680*/  LOP3.LUT R2, R2, 0x320, RZ, 0xc0, !PT ;  /* 0x0000032002027812 */ /* 0x000fe200078ec0ff */
[----:B------:R-:W-:Y:S01]  /*5690*/  IMAD.U32 R33, R85, 0x10000, RZ ;  /* 0x0001000055217824 */ /* 0x000fe200078e00ff */
[----:B------:R-:W-:Y:S01]  /*56a0*/  LOP3.LUT R5, R6, 0x10, R5, 0xf8, !PT ;  /* 0x0000001006057812 */ /* 0x000fe200078ef805 */
[----:B------:R-:W-:Y:S01]  /*56b0*/  IMAD.MOV.U32 R84, RZ, RZ, 0x1 ;  /* 0x00000001ff547424 */ /* 0x000fe200078e00ff */
[----:B------:R-:W2:Y:S01]  /*56c0*/  LDC R28, c[0x0][0xb0c] ;  /* 0x0002c300ff1c7b82 */ /* 0x000ea20000000800 */
[----:B------:R-:W-:Y:S01]  /*56d0*/  LOP3.LUT R4, R4, 0x200000, RZ, 0xc0, !PT ;  /* 0x0020000004047812 */ /* 0x000fe200078ec0ff */
[----:B------:R-:W-:Y:S01]  /*56e0*/  IMAD.MOV.U32 R30, RZ, RZ, RZ ;  /* 0x000000ffff1e7224 */ /* 0x000fe200078e00ff */
[----:B------:R-:W-:-:S02]  /*56f0*/  LOP3.LUT R3, R2, 0x400, R3, 0xf8, !PT ;  /* 0x0000040002037812 */ /* 0x000fc400078ef803 */
[----:B------:R-:W-:Y:S02]  /*5700*/  CS2R R82, SRZ ;  /* 0x0000000000527805 */ /* 0x000fe4000001ff00 */
[----:B------:R-:W-:Y:S01]  /*5710*/  LOP3.LUT R86, R5, 0x18, R86, 0x78, !PT ;  /* 0x0000001805567812 */ /* 0x000fe200078e7856 */
[----:B------:R-:W-:Y:S01]  /*5720*/  IMAD.MOV.U32 R92, RZ, RZ, RZ ;  /* 0x000000ffff5c7224 */ /* 0x000fe200078e00ff */
[----:B------:R-:W-:Y:S01]  /*5730*/  LOP3.LUT R85, R85, 0x2, RZ, 0xc0, !PT ;  /* 0x0000000255557812 */ /* 0x000fe200078ec0ff */
[----:B------:R-:W3:Y:S01]  /*5740*/  LDC R71, c[0x0][0xb20] ;  /* 0x0002c800ff477b82 */ /* 0x000ee20000000800 */
[----:B------:R-:W4:Y:S01]  /*5750*/  LDS R0, [UR42+0x640] ;  /* 0x0006402aff007984 */ /* 0x000f220008000800 */
[----:B------:R-:W-:Y:S02]  /*5760*/  LOP3.LUT R33, R4, 0x400000, R33, 0xf8, !PT ;  /* 0x0040000004217812 */ /* 0x000fe400078ef821 */
[----:B------:R-:W-:Y:S02]  /*5770*/  CS2R R80, SRZ ;  /* 0x0000000000507805 */ /* 0x000fe4000001ff00 */
[----:B------:R-:W-:Y:S01]  /*5780*/  LOP3.LUT R86, R3, R86, RZ, 0xfc, !PT ;  /* 0x0000005603567212 */ /* 0x000fe200078efcff */
[----:B------:R-:W-:Y:S01]  /*5790*/  IMAD.MOV R85, RZ, RZ, -R85 ;  /* 0x000000ffff557224 */ /* 0x000fe200078e0a55 */
[----:B------:R-:W1:Y:S01]  /*57a0*/  LDCU.64 UR46, c[0x0][0x348] ;  /* 0x00006900ff2e77ac */ /* 0x000e620008000a00 */
[----:B------:R-:W1:Y:S02]  /*57b0*/  LDC R27, c[0x0][0xb30] ;  /* 0x0002cc00ff1b7b82 */ /* 0x000e640000000800 */
[----:B------:R-:W-:Y:S01]  /*57c0*/  IMAD.SHL.U32 R85, R85, 0x10, RZ ;  /* 0x0000001055557824 */ /* 0x000fe200078e00ff */
[----:B------:R-:W1:Y:S01]  /*57d0*/  LDCU.64 UR38, c[0x0][0x888] ;  /* 0x00011100ff2677ac */ /* 0x000e620008000a00 */
[----:B------:R-:W-:Y:S01]  /*57e0*/  IMAD.SHL.U32 R86, R86, 0x2, RZ ;  /* 0x0000000256567824 */ /* 0x000fe200078e00ff */
[----:B------:R-:W-:-:S03]  /*57f0*/  UIADD3 UR44, UPT, UPT, UR42, 0x800, URZ ;  /* 0x000008002a2c7890 */ /* 0x000fc6000fffe0ff */
[----:B------:R-:W1:Y:S01]  /*5800*/  LDC.64 R60, c[0x0][0xb10] ;  /* 0x0002c400ff3c7b82 */ /* 0x000e620000000a00 */
[----:B------:R-:W-:-:S07]  /*5810*/  UMOV UR43, URZ ;  /* 0x000000ff002b7c82 */ /* 0x000fce0008000000 */
[----:B------:R-:W1:Y:S08]  /*5820*/  LDC.64 R24, c[0x0][0xb18] ;  /* 0x0002c600ff187b82 */ /* 0x000e700000000a00 */
[----:B------:R-:W1:Y:S08]  /*5830*/  LDC.64 R56, c[0x0][0x888] ;  /* 0x00022200ff387b82 */ /* 0x000e700000000a00 */
[----:B------:R-:W1:Y:S01]  /*5840*/  LDC.64 R22, c[0x0][0xb28] ;  /* 0x0002ca00ff167b82 */ /* 0x000e620000000a00 */
[----:B----4-:R-:W-:-:S07]  /*5850*/  IMAD.IADD R33, R0, 0x1, R33 ;  /* 0x0000000100217824 */ /* 0x010fce00078e0221 */
[----:B------:R-:W4:Y:S08]  /*5860*/  LDC.64 R58, c[0x0][0x890] ;  /* 0x00022400ff3a7b82 */ /* 0x000f300000000a00 */
[----:B------:R-:W1:Y:S08]  /*5870*/  LDC.64 R54, c[0x0][0x8b0] ;  /* 0x00022c00ff367b82 */ /* 0x000e700000000a00 */
[----:B------:R-:W1:Y:S08]  /*5880*/  LDC.64 R52, c[0x0][0x8a8] ;  /* 0x00022a00ff347b82 */ /* 0x000e700000000a00 */
[----:B--23--:R-:W1:Y:S02]  /*5890*/  LDC R72, c[0x0][0x374] ;  /* 0x0000dd00ff487b82 */ /* 0x00ce640000000800 */
.L_x_115:
[----:B------:R-:W-:Y:S02]  /*58a0*/  LEA R0, R92, UR42, 0x3 ;  /* 0x0000002a5c007c11 */ /* 0x000fe4000f8e18ff */
[----:B------:R-:W-:Y:S02]  /*58b0*/  SHF.L.U32 R3, R82, 0x1f, RZ ;  /* 0x0000001f52037819 */ /* 0x000fe400000006ff */
[----:B------:R-:W-:Y:S02]  /*58c0*/  LEA R16, R92, UR42, 0x4 ;  /* 0x0000002a5c107c11 */ /* 0x000fe4000f8e20ff */
[----:B--2---:R-:W2:Y:S02]  /*58d0*/  SYNCS.PHASECHK.TRANS64.TRYWAIT P0, [R0+URZ+0x590], R3 ;  /* 0x00059003000075a7 */ /* 0x004ea400080011ff */
[----:B-12---:R-:W-:Y:S05]  /*58e0*/  @!P0 BRA `(.L_x_96) ;  /* 0x0000001c00d88947 */ /* 0x006fea0003800000 */
.L_x_154:
[----:B------:R-:W3:Y:S01]  /*58f0*/  LDC.64 R12, c[0x0][0xb10] ;  /* 0x0002c400ff0c7b82 */ /* 0x000ee20000000a00 */
[----:B------:R-:W4:Y:S01]  /*5900*/  LDS.128 R16, [R16+0x620] ;  /* 0x0006200010107984 */ /* 0x000f220000000c00 */
[----:B-1----:R-:W-:Y:S01]  /*5910*/  ISETP.NE.AND P1, PT, R27, 0x1, PT ;  /* 0x000000011b00780c */ /* 0x002fe20003f25270 */
[----:B--2---:R-:W-:Y:S01]  /*5920*/  VIADD R0, R0, 0x5a0 ;  /* 0x000005a000007836 */ /* 0x004fe20000000000 */
[----:B------:R-:W-:Y:S04]  /*5930*/  ISETP.GE.AND P0, PT, R26, 0x1, PT ;  /* 0x000000011a00780c */ /* 0x000fe80003f06270 */
[----:B------:R-:W1:Y:S01]  /*5940*/  LDC.64 R10, c[0x0][0xb18] ;  /* 0x0002c600ff0a7b82 */ /* 0x000e620000000a00 */
[----:B------:R-:W-:Y:S01]  /*5950*/  PRMT R0, RZ, 0x654, R0 ;  /* 0x00000654ff007816 */ /* 0x000fe20000000000 */
[----:B------:R-:W-:Y:S01]  /*5960*/  @!PT LDS RZ, [RZ] ;  /* 0x00000000fffff984 */ /* 0x000fe20000000800 */
[----:B------:R-:W-:Y:S01]  /*5970*/  @!PT LDS RZ, [RZ] ;  /* 0x00000000fffff984 */ /* 0x000fe20000000800 */
[----:B------:R-:W-:Y:S01]  /*5980*/  @!PT LDS RZ, [RZ] ;  /* 0x00000000fffff984 */ /* 0x000fe20000000800 */
[----:B------:R-:W-:Y:S01]  /*5990*/  @!PT LDS RZ, [RZ] ;  /* 0x00000000fffff984 */ /* 0x000fe20000000800 */
[----:B------:R2:W-:Y:S06]  /*59a0*/  MEMBAR.ALL.CTA ;  /* 0x0000000000007992 */ /* 0x0005ec0000008000 */
[----:B--2---:R-:W2:Y:S01]  /*59b0*/  FENCE.VIEW.ASYNC.S ;  /* 0x00000000000073c6 */ /* 0x004ea20000000000 */
[----:B------:R-:W1:Y:S08]  /*59c0*/  @!P1 LDC R14, c[0x0][0xb20] ;  /* 0x0002c800ff0e9b82 */ /* 0x000e700000000800 */
[----:B------:R-:W1:Y:S01]  /*59d0*/  @!P1 LDC R9, c[0x0][0xb0c] ;  /* 0x0002c300ff099b82 */ /* 0x000e620000000800 */
[----:B--2---:R2:W-:Y:S01]  /*59e0*/  SYNCS.ARRIVE.TRANS64.RED.A1T0 RZ, [R0+URZ], RZ ;  /* 0x000000ff00ff79a7 */ /* 0x0045e200081004ff */
[----:B----4-:R-:W-:Y:S04]  /*59f0*/  LOP3.LUT P4, RZ, R18, 0x1, RZ, 0xc0, !PT ;  /* 0x0000000112ff7812 */ /* 0x010fe8000788c0ff */
[----:B------:R-:W-:Y:S09]  /*5a00*/  P2R R88, PR, RZ, 0x10 ;  /* 0x00000010ff587803 */ /* 0x000ff20000000000 */
[----:B------:R-:W-:Y:S02]  /*5a10*/  @P4 MOV R31, R16 ;  /* 0x00000010001f4202 */ /* 0x000fe40000000f00 */
[----:B------:R-:W-:Y:S01]  /*5a20*/  @P4 LOP3.LUT R29, R17, 0xffff, RZ, 0xc0, !PT ;  /* 0x0000ffff111d4812 */ /* 0x000fe200078ec0ff */
[----:B--23--:R-:W-:Y:S06]  /*5a30*/  @!P0 BRA `(.L_x_97) ;  /* 0x0000000000a48947 */ /* 0x00cfec0003800000 */
[----:B------:R-:W-:Y:S01]  /*5a40*/  IMAD.HI.U32 R34, R72, R25, RZ ;  /* 0x0000001948227227 */ /* 0x000fe200078e00ff */
[----:B------:R-:W-:Y:S02]  /*5a50*/  ISETP.NE.AND P0, PT, R24, 0x1, PT ;  /* 0x000000011800780c */ /* 0x000fe40003f05270 */
[----:B------:R-:W-:Y:S01]  /*5a60*/  ISETP.NE.AND P2, PT, R26, 0x1, PT ;  /* 0x000000011a00780c */ /* 0x000fe20003f45270 */
[-C--:B------:R-:W-:Y:S01]  /*5a70*/  IMAD.HI.U32 R20, R73, R60.reuse, RZ ;  /* 0x0000003c49147227 */ /* 0x080fe200078e00ff */
[----:B------:R-:W-:Y:S02]  /*5a80*/  SHF.R.U32.HI R21, RZ, R71, R34 ;  /* 0x00000047ff157219 */ /* 0x000fe40000011622 */
[----:B------:R-:W-:Y:S01]  /*5a90*/  ISETP.NE.AND P3, PT, R28, 0x1, PT ;  /* 0x000000011c00780c */ /* 0x000fe20003f65270 */
[----:B------:R-:W-:Y:S01]  /*5aa0*/  IMAD.HI.U32 R38, R29, R25, RZ ;  /* 0x000000191d267227 */ /* 0x000fe200078e00ff */
[----:B------:R-:W-:Y:S02]  /*5ab0*/  SHF.R.U32.HI R20, RZ, R61, R20 ;  /* 0x0000003dff147219 */ /* 0x000fe40000011614 */
[----:B------:R-:W-:Y:S01]  /*5ac0*/  SEL R3, R72, R21, !P0 ;  /* 0x0000001548037207 */ /* 0x000fe20004000000 */
[----:B------:R-:W-:Y:S01]  /*5ad0*/  IMAD.HI.U32 R36, R31, R60, RZ ;  /* 0x0000003c1f247227 */ /* 0x000fe200078e00ff */
[----:B------:R-:W-:Y:S03]  /*5ae0*/  SEL R7, R73, R20, !P3 ;  /* 0x0000001449077207 */ /* 0x000fe60005800000 */
[-C--:B------:R-:W-:Y:S01]  /*5af0*/  IMAD.HI.U32 R20, R3, R22.reuse, RZ ;  /* 0x0000001603147227 */ /* 0x080fe200078e00ff */
[----:B------:R-:W-:Y:S03]  /*5b00*/  SHF.R.U32.HI R36, RZ, R61, R36 ;  /* 0x0000003dff247219 */ /* 0x000fe60000011624 */
[----:B------:R-:W-:Y:S01]  /*5b10*/  IMAD.HI.U32 R34, R7, R22, RZ ;  /* 0x0000001607227227 */ /* 0x000fe200078e00ff */
[----:B------:R-:W-:Y:S02]  /*5b20*/  @P2 SHF.R.U32.HI R3, RZ, R23, R20 ;  /* 0x00000017ff032219 */ /* 0x000fe40000011614 */
[----:B------:R-:W-:Y:S02]  /*5b30*/  SHF.R.U32.HI R20, RZ, R71, R38 ;  /* 0x00000047ff147219 */ /* 0x000fe40000011626 */
[----:B------:R-:W-:Y:S01]  /*5b40*/  @P2 SHF.R.U32.HI R7, RZ, R23, R34 ;  /* 0x00000017ff072219 */ /* 0x000fe20000011622 */
[C---:B------:R-:W-:Y:S01]  /*5b50*/  IMAD R2, R26.reuse, R3, RZ ;  /* 0x000000031a027224 */ /* 0x040fe200078e02ff */
[----:B------:R-:W-:Y:S02]  /*5b60*/  SEL R5, R29, R20, !P0 ;  /* 0x000000141d057207 */ /* 0x000fe40004000000 */
[----:B------:R-:W-:Y:S01]  /*5b70*/  SEL R3, R31, R36, !P3 ;  /* 0x000000241f037207 */ /* 0x000fe20005800000 */
[----:B------:R-:W-:Y:S01]  /*5b80*/  IMAD R4, R26, R7, RZ ;  /* 0x000000071a047224 */ /* 0x000fe200078e02ff */
[C---:B------:R-:W-:Y:S01]  /*5b90*/  ISETP.GE.AND P0, PT, R5.reuse, R2, PT ;  /* 0x000000020500720c */ /* 0x040fe20003f06270 */
[----:B------:R-:W-:Y:S03]  /*5ba0*/  IMAD.HI.U32 R6, R5, R22, RZ ;  /* 0x0000001605067227 */ /* 0x000fe600078e00ff */
[----:B------:R-:W-:Y:S01]  /*5bb0*/  ISETP.GE.OR P0, PT, R3, R4, P0 ;  /* 0x000000040300720c */ /* 0x000fe20000706670 */
[----:B------:R-:W-:Y:S01]  /*5bc0*/  IMAD.MOV R4, RZ, RZ, -R3 ;  /* 0x000000ffff047224 */ /* 0x000fe200078e0a03 */
[-C--:B------:R-:W-:Y:S03]  /*5bd0*/  SHF.R.U32.HI R6, RZ, R23.reuse, R6 ;  /* 0x00000017ff067219 */ /* 0x080fe60000011606 */
[----:B------:R-:W-:Y:S01]  /*5be0*/  IMAD R31, R28, R4, R31 ;  /* 0x000000041c1f7224 */ /* 0x000fe200078e021f */
[----:B------:R-:W-:Y:S05]  /*5bf0*/  SEL R15, R5, R6, !P2 ;  /* 0x00000006050f7207 */ /* 0x000fea0005000000 */
[----:B------:R-:W-:Y:S02]  /*5c00*/  IMAD.MOV R6, RZ, RZ, -R15 ;  /* 0x000000ffff067224 */ /* 0x000fe400078e0a0f */
[C---:B------:R-:W-:Y:S04]  /*5c10*/  @!P0 IMAD.HI.U32 R2, R3.reuse, R22, RZ ;  /* 0x0000001603028227 */ /* 0x040fe800078e00ff */
[----:B------:R-:W-:Y:S01]  /*5c20*/  IMAD R6, R26, R6, R5 ;  /* 0x000000061a067224 */ /* 0x000fe200078e0205 */
[----:B------:R-:W-:Y:S04]  /*5c30*/  @!P0 SHF.R.U32.HI R2, RZ, R23, R2 ;  /* 0x00000017ff028219 */ /* 0x000fe80000011602 */
[----:B------:R-:W-:Y:S02]  /*5c40*/  @!P0 SEL R0, R3, R2, !P2 ;  /* 0x0000000203008207 */ /* 0x000fe40005000000 */
[----:B------:R-:W-:Y:S02]  /*5c50*/  IADD3 R2, PT, PT, -R5, RZ, RZ ;  /* 0x000000ff05027210 */ /* 0x000fe40007ffe1ff */
[----:B------:R-:W-:Y:S01]  /*5c60*/  @!P0 IADD3 R8, PT, PT, R15, -R0, RZ ;  /* 0x800000000f088210 */ /* 0x000fe20007ffe0ff */
[----:B------:R-:W-:Y:S02]  /*5c70*/  @!P0 IMAD R0, R7, R6, R0 ;  /* 0x0000000607008224 */ /* 0x000fe400078e0200 */
[----:B------:R-:W-:Y:S02]  /*5c80*/  IMAD R29, R24, R2, R29 ;  /* 0x00000002181d7224 */ /* 0x000fe400078e021d */
[----:B------:R-:W-:Y:S02]  /*5c90*/  @!P0 IMAD R5, R8, R26, R3 ;  /* 0x0000001a08058224 */ /* 0x000fe400078e0203 */
[----:B------:R-:W-:Y:S04]  /*5ca0*/  @!P0 IMAD.MOV.U32 R3, RZ, RZ, R0 ;  /* 0x000000ffff038224 */ /* 0x000fe800078e0000 */
[----:B------:R-:W-:Y:S02]  /*5cb0*/  IMAD R31, R3, R28, R31 ;  /* 0x0000001c031f7224 */ /* 0x000fe400078e021f */
[----:B------:R-:W-:Y:S07]  /*5cc0*/  IMAD R29, R5, R24, R29 ;  /* 0x00000018051d7224 */ /* 0x000fee00078e021d */
.L_x_97:
[----:B------:R-:W-:Y:S01]  /*5cd0*/  @!P1 IMAD.HI.U32 R0, R31, R12, RZ ;  /* 0x0000000c1f009227 */ /* 0x000fe200078e00ff */
[----:B-1----:R-:W-:Y:S01]  /*5ce0*/  @!P1 ISETP.NE.AND P0, PT, R10, 0x1, PT ;  /* 0x000000010a00980c */ /* 0x002fe20003f05270 */
[----:B------:R-:W-:Y:S01]  /*5cf0*/  ULOP3.LUT UP0, URZ, UR44, 0x1b0, URZ, 0xc0, !UPT ;  /* 0x000001b02cff7892 */ /* 0x000fe2000f80c0ff */
[----:B------:R-:W-:Y:S01]  /*5d00*/  @!P1 ISETP.NE.AND P2, PT, R9, 0x1, PT ;  /* 0x000000010900980c */ /* 0x000fe20003f45270 */
[----:B------:R-:W-:Y:S01]  /*5d10*/  @!P1 IMAD.HI.U32 R3, R29, R11, RZ ;  /* 0x0000000b1d039227 */ /* 0x000fe200078e00ff */
[----:B------:R-:W-:Y:S02]  /*5d20*/  @!P1 SHF.R.U32.HI R0, RZ, R13, R0 ;  /* 0x0000000dff009219 */ /* 0x000fe40000011600 */
[----:B------:R-:W-:Y:S01]  /*5d30*/  @P4 SHF.R.U32.HI R75, RZ, 0x10, R17 ;  /* 0x00000010ff4b4819 */ /* 0x000fe20000011611 */
[----:B------:R-:W-:Y:S01]  /*5d40*/  VIADD R92, R92, 0x1 ;  /* 0x000000015c5c7836 */ /* 0x000fe20000000000 */
[----:B------:R-:W-:Y:S02]  /*5d50*/  @!P1 SHF.R.U32.HI R2, RZ, R14, R3 ;  /* 0x0000000eff029219 */ /* 0x000fe40000011603 */
[----:B------:R-:W-:Y:S02]  /*5d60*/  @!P1 SEL R3, R31, R0, !P2 ;  /* 0x000000001f039207 */ /* 0x000fe40005000000 */
[----:B------:R-:W-:Y:S05]  /*5d70*/  @!P1 SEL R2, R29, R2, !P0 ;  /* 0x000000021d029207 */ /* 0x000fea0004000000 */
[----:B------:R-:W-:Y:S02]  /*5d80*/  @!P1 IMAD.IADD R0, R2, 0x1, -R3 ;  /* 0x0000000102009824 */ /* 0x000fe400078e0a03 */
[----:B------:R-:W-:Y:S02]  /*5d90*/  @!P1 IMAD.IADD R2, R3, 0x1, -R2 ;  /* 0x0000000103029824 */ /* 0x000fe400078e0a02 */
[----:B------:R-:W-:Y:S02]  /*5da0*/  @!P1 IMAD R31, R0, R9, R31 ;  /* 0x00000009001f9224 */ /* 0x000fe400078e021f */
[----:B------:R-:W-:Y:S01]  /*5db0*/  @!P1 IMAD R29, R2, R10, R29 ;  /* 0x0000000a021d9224 */ /* 0x000fe200078e021d */
[----:B------:R-:W-:Y:S06]  /*5dc0*/  BRA.U !UP0, `(.L_x_98) ;  /* 0x00000001087c7547 */ /* 0x000fec000b800000 */
[----:B------:R-:W1:Y:S01]  /*5dd0*/  LDCU.64 UR8, c[0x4][0x80] ;  /* 0x01001000ff0877ac */ /* 0x000e620008000a00 */
[----:B------:R-:W-:Y:S01]  /*5de0*/  MOV R2, 0x0 ;  /* 0x0000000000027802 */ /* 0x000fe20000000f00 */
[----:B------:R-:W-:Y:S02]  /*5df0*/  HFMA2 R12, -RZ, RZ, 0, 5.9604644775390625e-08 ;  /* 0x00000001ff0c7431 */ /* 0x000fe400000001ff */
[----:B------:R-:W-:Y:S01]  /*5e00*/  IMAD.MOV.U32 R8, RZ, RZ, 0x70 ;  /* 0x00000070ff087424 */ /* 0x000fe200078e00ff */
[----:B------:R2:W3:Y:S01]  /*5e10*/  LDC.64 R14, c[0x4][R2] ;  /* 0x01000000020e7b82 */ /* 0x0004e20000000a00 */
[----:B------:R-:W4:Y:S01]  /*5e20*/  LDCU.64 UR6, c[0x4][0x88] ;  /* 0x01001100ff0677ac */ /* 0x000f220008000a00 */
[----:B------:R-:W-:Y:S01]  /*5e30*/  IMAD.MOV.U32 R13, RZ, RZ, RZ ;  /* 0x000000ffff0d7224 */ /* 0x000fe200078e00ff */
[----:B------:R-:W2:Y:S01]  /*5e40*/  LDCU.64 UR4, c[0x4][0x8] ;  /* 0x01000100ff0477ac */ /* 0x000ea20008000a00 */
[----:B-1----:R-:W-:Y:S01]  /*5e50*/  MOV R5, UR9 ;  /* 0x0000000900057c02 */ /* 0x002fe20008000f00 */
[----:B------:R-:W-:Y:S01]  /*5e60*/  IMAD.U32 R4, RZ, RZ, UR8 ;  /* 0x00000008ff047e24 */ /* 0x000fe2000f8e00ff */
[----:B----4-:R-:W-:Y:S01]  /*5e70*/  MOV R7, UR7 ;  /* 0x0000000700077c02 */ /* 0x010fe20008000f00 */
[----:B------:R-:W-:Y:S01]  /*5e80*/  IMAD.U32 R6, RZ, RZ, UR6 ;  /* 0x00000006ff067e24 */ /* 0x000fe2000f8e00ff */
[----:B--2---:R-:W-:Y:S01]  /*5e90*/  MOV R11, UR5 ;  /* 0x00000005000b7c02 */ /* 0x004fe20008000f00 */
[----:B------:R-:W-:Y:S02]  /*5ea0*/  IMAD.U32 R10, RZ, RZ, UR4 ;  /* 0x00000004ff0a7e24 */ /* 0x000fe4000f8e00ff */
[----:B------:R-:W-:Y:S07]  /*5eb0*/  LEPC R20, `(.L_x_99) ;  /* 0x000000001014794e */ /* 0x000fee0000000000 */
[----:B---3-5:R-:W-:Y:S05]  /*5ec0*/  CALL.ABS.NOINC R14 ;  /* 0x000000000e007343 */ /* 0x028fea0003c00000 */
.L_x_99:
[----:B------:R-:W1:Y:S01]  /*5ed0*/  LDCU.64 UR8, c[0x4][0x80] ;  /* 0x01001000ff0877ac */ /* 0x000e620008000a00 */
[----:B------:R-:W2:Y:S01]  /*5ee0*/  LDC.64 R2, c[0x4][R2] ;  /* 0x0100000002027b82 */ /* 0x000ea20000000a00 */
[----:B------:R-:W-:Y:S02]  /*5ef0*/  HFMA2 R12, -RZ, RZ, 0, 5.9604644775390625e-08 ;  /* 0x00000001ff0c7431 */ /* 0x000fe400000001ff */
[----:B------:R-:W-:Y:S02]  /*5f00*/  IMAD.MOV.U32 R8, RZ, RZ, 0x70 ;  /* 0x00000070ff087424 */ /* 0x000fe400078e00ff */
[----:B------:R-:W-:Y:S01]  /*5f10*/  IMAD.MOV.U32 R13, RZ, RZ, RZ ;  /* 0x000000ffff0d7224 */ /* 0x000fe200078e00ff */
[----:B------:R-:W3:Y:S01]  /*5f20*/  LDCU.64 UR6, c[0x4][0x88] ;  /* 0x01001100ff0677ac */ /* 0x000ee20008000a00 */
[----:B------:R-:W4:Y:S01]  /*5f30*/  LDCU.64 UR4, c[0x4][0x8] ;  /* 0x01000100ff0477ac */ /* 0x000f220008000a00 */
[----:B-1----:R-:W-:Y:S02]  /*5f40*/  MOV R4, UR8 ;  /* 0x0000000800047c02 */ /* 0x002fe40008000f00 */
[----:B------:R-:W-:Y:S02]  /*5f50*/  MOV R5, UR9 ;  /* 0x0000000900057c02 */ /* 0x000fe40008000f00 */
[----:B---3--:R-:W-:Y:S01]  /*5f60*/  MOV R7, UR7 ;  /* 0x0000000700077c02 */ /* 0x008fe20008000f00 */
[----:B------:R-:W-:Y:S01]  /*5f70*/  IMAD.U32 R6, RZ, RZ, UR6 ;  /* 0x00000006ff067e24 */ /* 0x000fe2000f8e00ff */
[----:B----4-:R-:W-:Y:S01]  /*5f80*/  MOV R11, UR5 ;  /* 0x00000005000b7c02 */ /* 0x010fe20008000f00 */
[----:B------:R-:W-:Y:S02]  /*5f90*/  IMAD.U32 R10, RZ, RZ, UR4 ;  /* 0x00000004ff0a7e24 */ /* 0x000fe4000f8e00ff */
[----:B------:R-:W-:Y:S07]  /*5fa0*/  LEPC R20, `(.L_x_98) ;  /* 0x000000001014794e */ /* 0x000fee0000000000 */
[----:B--2---:R-:W-:Y:S05]  /*5fb0*/  CALL.ABS.NOINC R2 ;  /* 0x0000000002007343 */ /* 0x004fea0003c00000 */
.L_x_98:
[----:B------:R-:W-:Y:S01]  /*5fc0*/  ISETP.NE.U32.AND P2, PT, R58, RZ, PT ;  /* 0x000000ff3a00720c */ /* 0x000fe20003f45070 */
[----:B------:R-:W-:Y:S01]  /*5fd0*/  UISETP.NE.AND UP1, UPT, UR45, URZ, UPT ;  /* 0x000000ff2d00728c */ /* 0x000fe2000bf25270 */
[----:B------:R-:W-:Y:S02]  /*5fe0*/  ISETP.NE.U32.AND P4, PT, R54, RZ, PT ;  /* 0x000000ff3600720c */ /* 0x000fe40003f85070 */
[----:B------:R-:W-:Y:S02]  /*5ff0*/  ISETP.NE.AND.EX P2, PT, R59, RZ, PT, P2 ;  /* 0x000000ff3b00720c */ /* 0x000fe40003f45320 */
[----:B------:R-:W-:Y:S02]  /*6000*/  PLOP3.LUT P1, PT, PT, PT, PT, 0x8, 0x80 ;  /* 0x000000000080781c */ /* 0x000fe40003f2e170 */
[----:B------:R-:W-:Y:S02]  /*6010*/  PLOP3.LUT P0, PT, PT, PT, UP1, 0x80, 0x8 ;  /* 0x000000000008781c */ /* 0x000fe40003f0f018 */
[----:B------:R-:W-:Y:S02]  /*6020*/  ISETP.NE.AND.EX P4, PT, R55, RZ, PT, P4 ;  /* 0x000000ff3700720c */ /* 0x000fe40003f85340 */
[----:B------:R-:W1:Y:S09]  /*6030*/  @UP1 LDCU.64 UR4, c[0x0][0x888] ;  /* 0x00011100ff0417ac */ /* 0x000e720008000a00 */
[----:B------:R-:W-:Y:S01]  /*6040*/  @P0 PLOP3.LUT P1, PT, P2, PT, PT, 0x80, 0x8 ;  /* 0x000000000008081c */ /* 0x000fe2000172f070 */
[----:B-1----:R-:W-:Y:S04]  /*6050*/  @UP1 UISETP.NE.U32.AND UP0, UPT, UR4, URZ, UPT ;  /* 0x000000ff0400128c */ /* 0x002fe8000bf05070 */
[----:B------:R-:W-:Y:S04]  /*6060*/  @UP1 UISETP.NE.AND.EX UP0, UPT, UR5, URZ, UPT, UP0 ;  /* 0x000000ff0500128c */ /* 0x000fe8000bf05300 */
[----:B------:R-:W-:Y:S01]  /*6070*/  @UP1 USEL UR4, URZ, 0xffffffff, UP0 ;  /* 0xffffffffff041887 */ /* 0x000fe20008000000 */
[----:B------:R-:W-:Y:S11]  /*6080*/  @!P2 BRA `(.L_x_100) ;  /* 0x00000000002ca947 */ /* 0x000ff60003800000 */
[----:B------:R-:W-:Y:S01]  /*6090*/  ISETP.NE.U32.AND P3, PT, R56, RZ, PT ;  /* 0x000000ff3800720c */ /* 0x000fe20003f65070 */
[----:B------:R-:W-:Y:S03]  /*60a0*/  IMAD.MOV.U32 R70, RZ, RZ, 0x1 ;  /* 0x00000001ff467424 */ /* 0x000fe600078e00ff */
[----:B------:R-:W-:Y:S11]  /*60b0*/  ISETP.NE.AND.EX P3, PT, R57, RZ, PT, P3 ;  /* 0x000000ff3900720c */ /* 0x000ff60003f65330 */
[----:B------:R-:W-:Y:S02]  /*60c0*/  @!UPT UIADD3 URZ, UPT, UPT, URZ, URZ, URZ ;  /* 0x000000fffffff290 */ /* 0x000fe4000fffe0ff */
[----:B------:R-:W1:Y:S01]  /*60d0*/  @P3 LDC.64 R2, c[0x0][0x888] ;  /* 0x00022200ff023b82 */ /* 0x000e620000000a00 */
[----:B------:R-:W-:Y:S04]  /*60e0*/  @P3 IMAD R0, R58, UR36, RZ ;  /* 0x000000243a003c24 */ /* 0x000fe8000f8e02ff */
[----:B-1----:R-:W-:Y:S04]  /*60f0*/  @P3 IMAD.WIDE R2, R0, 0x4, R2 ;  /* 0x0000000400023825 */ /* 0x002fe800078e0202 */
[----:B------:R-:W-:Y:S01]  /*6100*/  HFMA2 R0, -RZ, RZ, 0, 5.9604644775390625e-08 ;  /* 0x00000001ff007431 */ /* 0x000fe200000001ff */
[----:B-----5:R1:W5:Y:S04]  /*6110*/  @P3 LDG.E R35, desc[UR40][R2.64] ;  /* 0x0000002802233981 */ /* 0x020368000c1e1900 */
[----:B------:R-:W-:Y:S01]  /*6120*/  @!P3 PRMT R70, R0, 0x7610, R70 ;  /* 0x000076100046b816 */ /* 0x000fe20000000046 */
[----:B-1----:R-:W2:Y:S06]  /*6130*/  @!P3 LDC R35, c[0x0][0x880] ;  /* 0x00022000ff23bb82 */ /* 0x002eac0000000800 */
.L_x_100:
[----:B------:R-:W-:Y:S05]  /*6140*/  @!P4 BRA `(.L_x_101) ;  /* 0x000000000020c947 */ /* 0x000fea0003800000 */
[----:B------:R-:W-:Y:S04]  /*6150*/  ISETP.NE.U32.AND P3, PT, R52, RZ, PT ;  /* 0x000000ff3400720c */ /* 0x000fe80003f65070 */
[----:B------:R-:W-:Y:S11]  /*6160*/  ISETP.NE.AND.EX P3, PT, R53, RZ, PT, P3 ;  /* 0x000000ff3500720c */ /* 0x000ff60003f65330 */
[----:B------:R-:W-:Y:S02]  /*6170*/  @!UPT UIADD3 URZ, UPT, UPT, URZ, URZ, URZ ;  /* 0x000000fffffff290 */ /* 0x000fe4000fffe0ff */
[----:B------:R-:W1:Y:S01]  /*6180*/  @P3 LDC.64 R2, c[0x0][0x8a8] ;  /* 0x00022a00ff023b82 */ /* 0x000e620000000a00 */
[----:B------:R-:W-:Y:S04]  /*6190*/  @P3 IMAD R0, R54, UR36, RZ ;  /* 0x0000002436003c24 */ /* 0x000fe8000f8e02ff */
[----:B-1----:R-:W-:Y:S05]  /*61a0*/  @P3 IMAD.WIDE R2, R0, 0x4, R2 ;  /* 0x0000000400023825 */ /* 0x002fea00078e0202 */
[----:B-----5:R1:W5:Y:S02]  /*61b0*/  @P3 LDG.E R32, desc[UR40][R2.64] ;  /* 0x0000002802203981 */ /* 0x020364000c1e1900 */
[----:B-1----:R-:W3:Y:S02]  /*61c0*/  @!P3 LDC R32, c[0x0][0x8a0] ;  /* 0x00022800ff20bb82 */ /* 0x002ee40000000800 */
.L_x_101:
[----:B--2--5:R-:W-:Y:S01]  /*61d0*/  @P0 FSETP.NEU.AND P4, PT, R35, RZ, PT ;  /* 0x000000ff2300020b */ /* 0x024fe20003f8d000 */
[----:B------:R-:W-:Y:S01]  /*61e0*/  IMAD.U32 R0, RZ, RZ, UR4 ;  /* 0x00000004ff007e24 */ /* 0x000fe2000f8e00ff */
[----:B------:R-:W-:Y:S01]  /*61f0*/  @P0 LOP3.LUT P3, RZ, R70, 0xff, RZ, 0xc0, !PT ;  /* 0x000000ff46ff0812 */ /* 0x000fe2000786c0ff */
[C---:B------:R-:W-:Y:S01]  /*6200*/  IMAD.SHL.U32 R91, R81.reuse, 0x1000, RZ ;  /* 0x00001000515b7824 */ /* 0x040fe200078e00ff */
[----:B------:R-:W-:Y:S01]  /*6210*/  @P0 SEL R7, RZ, 0xffffffff, P4 ;  /* 0xffffffffff070807 */ /* 0x000fe20002000000 */
[----:B------:R-:W-:Y:S01]  /*6220*/  BSSY B1, `(.L_x_102) ;  /* 0x000002d000017945 */ /* 0x000fe20003800000 */
[----:B------:R-:W-:Y:S01]  /*6230*/  LEA R3, R81, UR42, 0x3 ;  /* 0x0000002a51037c11 */ /* 0x000fe2000f8e18ff */
[----:B------:R-:W-:Y:S01]  /*6240*/  IMAD R16, R30, 0x10, R33 ;  /* 0x000000101e107824 */ /* 0x000fe200078e0221 */
[----:B------:R-:W-:Y:S02]  /*6250*/  @P1 SEL R7, R0, R7, !P3 ;  /* 0x0000000700071207 */ /* 0x000fe40005800000 */
[----:B------:R-:W-:Y:S02]  /*6260*/  CS2R R50, SRZ ;  /* 0x0000000000327805 */ /* 0x000fe4000001ff00 */
[----:B------:R-:W-:Y:S02]  /*6270*/  LOP3.LUT R0, R84, 0x1, RZ, 0x3c, !PT ;  /* 0x0000000154007812 */ /* 0x000fe400078e3cff */
[----:B------:R-:W-:Y:S02]  /*6280*/  CS2R R48, SRZ ;  /* 0x0000000000307805 */ /* 0x000fe4000001ff00 */
[----:B------:R-:W-:Y:S02]  /*6290*/  @P0 LOP3.LUT R7, R7, 0x1, RZ, 0xc0, !PT ;  /* 0x0000000107070812 */ /* 0x000fe400078ec0ff */
[----:B------:R-:W-:Y:S02]  /*62a0*/  CS2R R42, SRZ ;  /* 0x00000000002a7805 */ /* 0x000fe4000001ff00 */
[----:B------:R-:W-:Y:S02]  /*62b0*/  LEA R76, R30, UR42, 0x3 ;  /* 0x0000002a1e4c7c11 */ /* 0x000fe4000f8e18ff */
[----:B------:R-:W-:Y:S02]  /*62c0*/  CS2R R40, SRZ ;  /* 0x0000000000287805 */ /* 0x000fe4000001ff00 */
[----:B------:R-:W-:Y:S02]  /*62d0*/  ISETP.NE.U32.OR P5, PT, R7, 0x1, !P0 ;  /* 0x000000010700780c */ /* 0x000fe400047a5470 */
[----:B------:R-:W-:Y:S02]  /*62e0*/  SHF.L.U32 R5, R83, 0x1f, RZ ;  /* 0x0000001f53057819 */ /* 0x000fe400000006ff */
[----:B------:R-:W-:Y:S02]  /*62f0*/  IADD3 R90, PT, PT, R91, UR42, R86 ;  /* 0x0000002a5b5a7c10 */ /* 0x000fe4000fffe056 */
[----:B------:R-:W-:Y:S02]  /*6300*/  PLOP3.LUT P4, PT, PT, PT, PT, 0x8, 0x80 ;  /* 0x000000000080781c */ /* 0x000fe40003f8e170 */
[----:B------:R-:W-:Y:S01]  /*6310*/  P2R R93, PR, RZ, 0x20 ;  /* 0x00000020ff5d7803 */ /* 0x000fe20000000000 */
[----:B------:R-:W-:Y:S04]  /*6320*/  IMAD.IADD R89, R85, 0x1, R90 ;  /* 0x0000000155597824 */ /* 0x000fe800078e025a */
[----:B------:R-:W-:Y:S04]  /*6330*/  @P5 SHF.L.U32 R2, R0, 0x1f, RZ ;  /* 0x0000001f00025819 */ /* 0x000fe800000006ff */
[----:B------:R-:W1:Y:S01]  /*6340*/  @P5 SYNCS.PHASECHK.TRANS64.TRYWAIT P0, [R3+URZ+0x560], R2 ;  /* 0x00056002030055a7 */ /* 0x000e6200080011ff */
[----:B------:R2:W4:Y:S01]  /*6350*/  SYNCS.PHASECHK.TRANS64.TRYWAIT P3, [R76+URZ+0x5b0], R5 ;  /* 0x0005b0054c0075a7 */ /* 0x00052200080611ff */
[----:B-1----:R-:W-:Y:S01]  /*6360*/  @P5 PLOP3.LUT P4, PT, P0, PT, PT, 0x8, 0x80 ;  /* 0x000000000080581c */ /* 0x002fe2000078e170 */
[----:B------:R-:W-:Y:S01]  /*6370*/  @!UPT UIADD3 URZ, UPT, UPT, URZ, URZ, URZ ;  /* 0x000000fffffff290 */ /* 0x000fe2000fffe0ff */
[----:B--2-4-:R-:W-:Y:S11]  /*6380*/  @!P5 BRA `(.L_x_103) ;  /* 0x000000000058d947 */ /* 0x014ff60003800000 */
[----:B------:R-:W-:Y:S01]  /*6390*/  ISETP.NE.U32.AND P0, PT, RZ, UR38, PT ;  /* 0x00000026ff007c0c */ /* 0x000fe2000bf05070 */
[----:B------:R-:W-:Y:S01]  /*63a0*/  BSSY B0, `(.L_x_104) ;  /* 0x0000012000007945 */ /* 0x000fe20003800000 */
[----:B------:R-:W-:Y:S02]  /*63b0*/  FSETP.NEU.AND P1, PT, R35, RZ, PT ;  /* 0x000000ff2300720b */ /* 0x000fe40003f2d000 */
[----:B------:R-:W-:Y:S02]  /*63c0*/  CS2R R42, SRZ ;  /* 0x00000000002a7805 */ /* 0x000fe4000001ff00 */
[----:B------:R-:W-:Y:S02]  /*63d0*/  ISETP.NE.AND.EX P0, PT, RZ, UR39, PT, P0 ;  /* 0x00000027ff007c0c */ /* 0x000fe4000bf05300 */
[----:B------:R-:W-:Y:S02]  /*63e0*/  CS2R R40, SRZ ;  /* 0x0000000000287805 */ /* 0x000fe4000001ff00 */
[----:B------:R-:W-:Y:S01]  /*63f0*/  SEL R2, RZ, 0xffffffff, P1 ;  /* 0xffffffffff027807 */ /* 0x000fe20000800000 */
[----:B------:R-:W-:Y:S01]  /*6400*/  IMAD.MOV.U32 R51, RZ, RZ, RZ ;  /* 0x000000ffff337224 */ /* 0x000fe200078e00ff */
[----:B------:R-:W-:Y:S02]  /*6410*/  LOP3.LUT P1, RZ, R70, 0xff, RZ, 0xc0, !PT ;  /* 0x000000ff46ff7812 */ /* 0x000fe4000782c0ff */
[----:B------:R-:W-:Y:S02]  /*6420*/  CS2R R48, SRZ ;  /* 0x0000000000307805 */ /* 0x000fe4000001ff00 */
[----:B------:R-:W-:Y:S04]  /*6430*/  SEL R7, RZ, 0xffffffff, P0 ;  /* 0xffffffffff077807 */ /* 0x000fe80000000000 */
[----:B------:R-:W-:Y:S04]  /*6440*/  @P2 SEL R2, R7, R2, !P1 ;  /* 0x0000000207022207 */ /* 0x000fe80004800000 */
[----:B------:R-:W-:Y:S04]  /*6450*/  LOP3.LUT R2, R2, 0x1, RZ, 0xc0, !PT ;  /* 0x0000000102027812 */ /* 0x000fe800078ec0ff */
[----:B------:R-:W-:Y:S01]  /*6460*/  ISETP.NE.U32.AND P0, PT, R2, 0x1, PT ;  /* 0x000000010200780c */ /* 0x000fe20003f05070 */
[----:B------:R-:W-:Y:S01]  /*6470*/  @!UPT UIADD3 URZ, UPT, UPT, URZ, URZ, URZ ;  /* 0x000000fffffff290 */ /* 0x000fe2000fffe0ff */
[----:B------:R-:W-:Y:S11]  /*6480*/  @!P4 BRA `(.L_x_105) ;  /* 0x00000000000cc947 */ /* 0x000ff60003800000 */
[----:B------:R-:W-:Y:S04]  /*6490*/  SHF.L.U32 R0, R0, 0x1f, RZ ;  /* 0x0000001f00007819 */ /* 0x000fe800000006ff */
[----:B------:R-:W1:Y:S02]  /*64a0*/  SYNCS.PHASECHK.TRANS64.TRYWAIT P1, [R3+URZ+0x560], R0 ;  /* 0x00056000030075a7 */ /* 0x000e6400080211ff */
[----:B-1----:R-:W-:Y:S05]  /*64b0*/  @!P1 BRA `(.L_x_106) ;  /* 0x0000001000f89947 */ /* 0x002fea0003800000 */
.L_x_105:
[----:B------:R-:W-:Y:S05]  /*64c0*/  BSYNC B0 ;  /* 0x0000000000007941 */ /* 0x000fea0003800000 */
.L_x_104:
[----:B------:R2:W4:Y:S04]  /*64d0*/  @P0 LDS.128 R40, [R90+0x800] ;  /* 0x000800005a280984 */ /* 0x0005280000000c00 */
[----:B------:R2:W1:Y:S02]  /*64e0*/  @P0 LDS.128 R48, [R89+0x810] ;  /* 0x0008100059300984 */ /* 0x0004640000000c00 */
.L_x_103:
[----:B------:R-:W-:Y:S05]  /*64f0*/  BSYNC B1 ;  /* 0x0000000000017941 */ /* 0x000fea0003800000 */
.L_x_102:
[----:B-1----:R-:W-:Y:S04]  /*6500*/  SHF.R.U32.HI R3, RZ, 0x15, R16 ;  /* 0x00000015ff037819 */ /* 0x002fe80000011610 */
[----:B------:R-:W-:Y:S01]  /*6510*/  LOP3.LUT P0, RZ, R3, 0x3, R74, 0x48, !PT ;  /* 0x0000000303ff7812 */ /* 0x000fe2000780484a */
[----:B------:R-:W-:Y:S01]  /*6520*/  @!UPT UIADD3 URZ, UPT, UPT, URZ, URZ, URZ ;  /* 0x000000fffffff290 */ /* 0x000fe2000fffe0ff */
[----:B------:R-:W-:Y:S11]  /*6530*/  @P3 BRA `(.L_x_107) ;  /* 0x0000000000083947 */ /* 0x000ff60003800000 */
[----:B------:R-:W1:Y:S02]  /*6540*/  SYNCS.PHASECHK.TRANS64.TRYWAIT P1, [R76+URZ+0x5b0], R5 ;  /* 0x0005b0054c0075a7 */ /* 0x000e6400080211ff */
[----:B-1----:R-:W-:Y:S05]  /*6550*/  @!P1 BRA `(.L_x_108) ;  /* 0x0000001000e49947 */ /* 0x002fea0003800000 */
.L_x_107:
[----:B------:R-:W-:Y:S05]  /*6560*/  @!P0 BRA `(.L_x_109) ;  /* 0x0000000000408947 */ /* 0x000fea0003800000 */
[----:B------:R-:W1:Y:S01]  /*6570*/  LDCU.64 UR8, c[0x4][0x70] ;  /* 0x01000e00ff0877ac */ /* 0x000e620008000a00 */
[----:B------:R-:W-:Y:S01]  /*6580*/  MOV R3, 0x0 ;  /* 0x0000000000037802 */ /* 0x000fe20000000f00 */
[----:B------:R-:W-:Y:S02]  /*6590*/  HFMA2 R12, -RZ, RZ, 0, 5.9604644775390625e-08 ;  /* 0x00000001ff0c7431 */ /* 0x000fe400000001ff */
[----:B------:R-:W-:Y:S02]  /*65a0*/  IMAD.MOV.U32 R8, RZ, RZ, 0x192 ;  /* 0x00000192ff087424 */ /* 0x000fe400078e00ff */
[----:B------:R-:W-:Y:S01]  /*65b0*/  IMAD.MOV.U32 R13, RZ, RZ, RZ ;  /* 0x000000ffff0d7224 */ /* 0x000fe200078e00ff */
[----:B------:R-:W5:Y:S01]  /*65c0*/  LDCU.64 UR6, c[0x4][0x78] ;  /* 0x01000f00ff0677ac */ /* 0x000f620008000a00 */
[----:B------:R-:W2:Y:S01]  /*65d0*/  LDC.64 R2, c[0x4][R3] ;  /* 0x0100000003027b82 */ /* 0x000ea20000000a00 */
[----:B------:R-:W3:Y:S01]  /*65e0*/  LDCU.64 UR4, c[0x4][0x10] ;  /* 0x01000200ff0477ac */ /* 0x000ee20008000a00 */
[----:B-1----:R-:W-:Y:S01]  /*65f0*/  MOV R5, UR9 ;  /* 0x0000000900057c02 */ /* 0x002fe20008000f00 */
[----:B------:R-:W-:Y:S01]  /*6600*/  IMAD.U32 R4, RZ, RZ, UR8 ;  /* 0x00000008ff047e24 */ /* 0x000fe2000f8e00ff */
[----:B-----5:R-:W-:Y:S01]  /*6610*/  MOV R7, UR7 ;  /* 0x0000000700077c02 */ /* 0x020fe20008000f00 */
[----:B------:R-:W-:Y:S01]  /*6620*/  IMAD.U32 R6, RZ, RZ, UR6 ;  /* 0x00000006ff067e24 */ /* 0x000fe2000f8e00ff */
[----:B---3--:R-:W-:Y:S01]  /*6630*/  MOV R11, UR5 ;  /* 0x00000005000b7c02 */ /* 0x008fe20008000f00 */
[----:B------:R-:W-:Y:S02]  /*6640*/  IMAD.U32 R10, RZ, RZ, UR4 ;  /* 0x00000004ff0a7e24 */ /* 0x000fe4000f8e00ff */
[----:B------:R-:W-:Y:S07]  /*6650*/  LEPC R20, `(.L_x_109) ;  /* 0x000000001014794e */ /* 0x000fee0000000000 */
[----:B--2-4-:R-:W-:Y:S05]  /*6660*/  CALL.ABS.NOINC R2 ;  /* 0x0000000002007343 */ /* 0x014fea0003c00000 */
.L_x_109:
[----:B------:R-:W-:Y:S01]  /*6670*/  ISETP.NE.AND P0, PT, R87, RZ, PT ;  /* 0x000000ff5700720c */ /* 0x000fe20003f05270 */
[----:B------:R-:W-:Y:S05]  /*6680*/  WARPSYNC.ALL ;  /* 0x0000000000007948 */ /* 0x000fea0003800000 */
[----:B------:R-:W-:Y:S01]  /*6690*/  R2UR UR4, R16 ;  /* 0x00000000100472ca */ /* 0x000fe200000e0000 */
[--C-:B----4-:R-:W-:Y:S01]  /*66a0*/  HADD2.F32 R20, -RZ, R40.reuse.H0_H0 ;  /* 0x20000028ff147230 */ /* 0x110fe20000004100 */
[----:B------:R-:W-:Y:S01]  /*66b0*/  IADD3 R79, PT, PT, R76, 0x5d0, RZ ;  /* 0x000005d04c4f7810 */ /* 0x000fe20007ffe0ff */
[----:B------:R-:W-:Y:S01]  /*66c0*/  HADD2.F32 R34, -RZ, R40.H1_H1 ;  /* 0x30000028ff227230 */ /* 0x000fe20000004100 */
[----:B------:R-:W-:Y:S01]  /*66d0*/  BSSY.RECONVERGENT B0, `(.L_x_110) ;  /* 0x0000050000007945 */ /* 0x000fe20003800200 */
[--C-:B------:R-:W-:Y:S02]  /*66e0*/  HADD2.F32 R21, -RZ, R41.reuse.H0_H0 ;  /* 0x20000029ff157230 */ /* 0x100fe40000004100 */
[----:B------:R-:W-:Y:S02]  /*66f0*/  HADD2.F32 R36, -RZ, R41.H1_H1 ;  /* 0x30000029ff247230 */ /* 0x000fe40000004100 */
[--C-:B------:R-:W-:Y:S02]  /*6700*/  HADD2.F32 R37, -RZ, R42.reuse.H0_H0 ;  /* 0x2000002aff257230 */ /* 0x100fe40000004100 */
[----:B------:R-:W-:Y:S02]  /*6710*/  HADD2.F32 R38, -RZ, R42.H1_H1 ;  /* 0x3000002aff267230 */ /* 0x000fe40000004100 */
[----:B------:R-:W3:Y:S01]  /*6720*/  LDTM.x16 R4, tmem[UR4] ;  /* 0x00000004000479ee */ /* 0x000ee20008240000 */
[----:B------:R-:W-:Y:S01]  /*6730*/  NOP ;  /* 0x0000000000007918 */ /* 0x000fe20000000000 */
[--C-:B------:R-:W-:Y:S02]  /*6740*/  HADD2.F32 R39, -RZ, R43.reuse.H0_H0 ;  /* 0x2000002bff277230 */ /* 0x100fe40000004100 */
[----:B------:R-:W-:Y:S02]  /*6750*/  HADD2.F32 R40, -RZ, R43.H1_H1 ;  /* 0x3000002bff287230 */ /* 0x000fe40000004100 */
        /* <DEDUP_REMOVED lines=8> */
[C---:B---3--:R-:W-:Y:S01]  /*67e0*/  FMUL R4, R32.reuse, R4 ;  /* 0x0000000420047220 */ /* 0x048fe20000400000 */
[C---:B------:R-:W-:Y:S01]  /*67f0*/  FMUL R5, R32.reuse, R5 ;  /* 0x0000000520057220 */ /* 0x040fe20000400000 */
[C---:B------:R-:W-:Y:S01]  /*6800*/  FMUL R6, R32.reuse, R6 ;  /* 0x0000000620067220 */ /* 0x040fe20000400000 */
[C---:B------:R-:W-:Y:S01]  /*6810*/  FMUL R7, R32.reuse, R7 ;  /* 0x0000000720077220 */ /* 0x040fe20000400000 */
[C---:B------:R-:W-:Y:S01]  /*6820*/  FFMA R4, R35.reuse, R20, R4 ;  /* 0x0000001423047223 */ /* 0x040fe20000000004 */
        /* <DEDUP_REMOVED lines=17> */
[C---:B------:R-:W-:Y:S01]  /*6940*/  FMUL R13, R32.reuse, R17 ;  /* 0x00000011200d7220 */ /* 0x040fe20000400000 */
[C---:B------:R-:W-:Y:S01]  /*6950*/  FFMA R2, R35.reuse, R43, R2 ;  /* 0x0000002b23027223 */ /* 0x040fe20000000002 */
[C---:B------:R-:W-:Y:S01]  /*6960*/  FFMA R3, R35.reuse, R42, R3 ;  /* 0x0000002a23037223 */ /* 0x040fe20000000003 */
[C---:B------:R-:W-:Y:S01]  /*6970*/  FMUL R14, R32.reuse, R18 ;  /* 0x00000012200e7220 */ /* 0x040fe20000400000 */
[----:B------:R-:W-:Y:S01]  /*6980*/  FFMA R15, R35, R44, R15 ;  /* 0x0000002c230f7223 */ /* 0x000fe2000000000f */
[----:B------:R-:W-:Y:S01]  /*6990*/  FMUL R19, R32, R19 ;  /* 0x0000001320137220 */ /* 0x000fe20000400000 */
[----:B------:R-:W-:Y:S01]  /*69a0*/  F2FP.F16.F32.PACK_AB R64, R5, R4 ;  /* 0x000000040540723e */ /* 0x000fe200000000ff */
[----:B------:R-:W-:Y:S01]  /*69b0*/  FFMA R12, R35, R45, R12 ;  /* 0x0000002d230c7223 */ /* 0x000fe2000000000c */
[----:B------:R-:W-:Y:S01]  /*69c0*/  F2FP.F16.F32.PACK_AB R65, R7, R6 ;  /* 0x000000060741723e */ /* 0x000fe200000000ff */
[----:B------:R-:W-:Y:S01]  /*69d0*/  FFMA R13, R35, R46, R13 ;  /* 0x0000002e230d7223 */ /* 0x000fe2000000000d */
[----:B------:R-:W-:Y:S01]  /*69e0*/  F2FP.F16.F32.PACK_AB R66, R9, R8 ;  /* 0x000000080942723e */ /* 0x000fe200000000ff */
[----:B------:R-:W-:Y:S01]  /*69f0*/  FFMA R14, R35, R47, R14 ;  /* 0x0000002f230e7223 */ /* 0x000fe2000000000e */
[----:B------:R-:W-:Y:S01]  /*6a00*/  F2FP.F16.F32.PACK_AB R67, R11, R10 ;  /* 0x0000000a0b43723e */ /* 0x000fe200000000ff */
[----:B------:R-:W-:Y:S01]  /*6a10*/  FFMA R19, R35, R48, R19 ;  /* 0x0000003023137223 */ /* 0x000fe20000000013 */
[----:B------:R-:W-:Y:S02]  /*6a20*/  LOP3.LUT R17, R79, 0xfefffff8, RZ, 0xc0, !PT ;  /* 0xfefffff84f117812 */ /* 0x000fe400078ec0ff */
[----:B------:R-:W-:Y:S02]  /*6a30*/  F2FP.F16.F32.PACK_AB R76, R2, R0 ;  /* 0x00000000024c723e */ /* 0x000fe400000000ff */
[----:B------:R1:W-:Y:S01]  /*6a40*/  SYNCS.ARRIVE.TRANS64.RED.A1T0 RZ, [R17+URZ], RZ ;  /* 0x000000ff11ff79a7 */ /* 0x0003e200081004ff */
[----:B------:R1:W-:Y:S01]  /*6a50*/  STS.128 [R90+0x800], R64 ;  /* 0x000800405a007388 */ /* 0x0003e20000000c00 */
[----:B------:R-:W-:Y:S02]  /*6a60*/  F2FP.F16.F32.PACK_AB R77, R15, R3 ;  /* 0x000000030f4d723e */ /* 0x000fe400000000ff */
[----:B------:R-:W-:Y:S02]  /*6a70*/  F2FP.F16.F32.PACK_AB R78, R13, R12 ;  /* 0x0000000c0d4e723e */ /* 0x000fe400000000ff */
[----:B------:R-:W-:Y:S05]  /*6a80*/  F2FP.F16.F32.PACK_AB R79, R19, R14 ;  /* 0x0000000e134f723e */ /* 0x000fea00000000ff */
[----:B------:R1:W-:Y:S01]  /*6a90*/  STS.128 [R89+0x810], R76 ;  /* 0x0008104c59007388 */ /* 0x0003e20000000c00 */
[----:B------:R-:W-:Y:S01]  /*6aa0*/  @!PT LDS RZ, [RZ] ;  /* 0x00000000fffff984 */ /* 0x000fe20000000800 */
[----:B------:R-:W-:Y:S01]  /*6ab0*/  @!PT LDS RZ, [RZ] ;  /* 0x00000000fffff984 */ /* 0x000fe20000000800 */
[----:B------:R-:W-:Y:S01]  /*6ac0*/  @!PT LDS RZ, [RZ] ;  /* 0x00000000fffff984 */ /* 0x000fe20000000800 */
[----:B------:R-:W-:Y:S01]  /*6ad0*/  @!PT LDS RZ, [RZ] ;  /* 0x00000000fffff984 */ /* 0x000fe20000000800 */
[----:B------:R3:W-:Y:S07]  /*6ae0*/  MEMBAR.ALL.CTA ;  /* 0x0000000000007992 */ /* 0x0007ee0000008000 */
[----:B---3--:R-:W3:Y:S02]  /*6af0*/  FENCE.VIEW.ASYNC.S ;  /* 0x00000000000073c6 */ /* 0x008ee40000000000 */
[----:B---3--:R-:W-:Y:S06]  /*6b00*/  BAR.SYNC.DEFER_BLOCKING 0x1, 0x80 ;  /* 0x0042000000007b1d */ /* 0x008fec0000010000 */
[----:B------:R-:W-:Y:S05]  /*6b10*/  @P0 BRA `(.L_x_111) ;  /* 0x00000000002c0947 */ /* 0x000fea0003800000 */
[----:B------:R-:W-:Y:S01]  /*6b20*/  R2UR UR12, R69 ;  /* 0x00000000450c72ca */ /* 0x000fe200000e0000 */
[----:B------:R-:W-:Y:S01]  /*6b30*/  UIADD3 UR10, UP0, UPT, UR46, 0x680, URZ ;  /* 0x000006802e0a7890 */ /* 0x000fe2000ff1e0ff */
[----:B------:R-:W-:Y:S01]  /*6b40*/  R2UR UR9, R63 ;  /* 0x000000003f0972ca */ /* 0x000fe200000e0000 */
[----:B------:R-:W-:Y:S01]  /*6b50*/  UMOV UR7, UR36 ;  /* 0x0000002400077c82 */ /* 0x000fe20008000000 */
[----:B------:R-:W-:Y:S01]  /*6b60*/  R2UR UR8, R91 ;  /* 0x000000005b0872ca */ /* 0x000fe200000e0000 */
[----:B------:R-:W-:Y:S08]  /*6b70*/  UIADD3.X UR11, UPT, UPT, URZ, UR47, URZ, UP0, !UPT ;  /* 0x0000002fff0b7290 */ /* 0x000ff000087fe4ff */
[----:B------:R-:W-:Y:S02]  /*6b80*/  USHF.L.U32 UR5, UR12, 0x5, URZ ;  /* 0x000000050c057899 */ /* 0x000fe400080006ff */
[----:B------:R-:W-:Y:S02]  /*6b90*/  USHF.L.U32 UR6, UR9, 0x6, URZ ;  /* 0x0000000609067899 */ /* 0x000fe400080006ff */
[----:B------:R-:W-:Y:S09]  /*6ba0*/  UIADD3 UR4, UPT, UPT, UR42, 0x800, UR8 ;  /* 0x000008002a047890 */ /* 0x000ff2000fffe008 */
[----:B------:R3:W-:Y:S02]  /*6bb0*/  UTMASTG.3D [UR4], [UR10] ;  /* 0x000000040a0073b5 */ /* 0x0007e40008010000 */
[----:B---3--:R0:W-:Y:S02]  /*6bc0*/  UTMACMDFLUSH ;  /* 0x00000000000079b7 */ /* 0x0081e40000000000 */
.L_x_111:
[----:B------:R-:W-:Y:S05]  /*6bd0*/  BSYNC.RECONVERGENT B0 ;  /* 0x0000000000007941 */ /* 0x000fea0003800200 */
.L_x_110:
[----:B------:R-:W-:Y:S04]  /*6be0*/  BSSY.RECONVERGENT B0, `(.L_x_112) ;  /* 0x0000003000007945 */ /* 0x000fe80003800200 */
[----:B------:R-:W-:Y:S05]  /*6bf0*/  @P0 BRA `(.L_x_113) ;  /* 0x0000000000040947 */ /* 0x000fea0003800000 */
[----:B------:R-:W-:Y:S04]  /*6c00*/  DEPBAR.LE SB0, 0x0 ;  /* 0x000080000000791a */ /* 0x000fe80000000000 */
.L_x_113:
[----:B------:R-:W-:Y:S05]  /*6c10*/  BSYNC.RECONVERGENT B0 ;  /* 0x0000000000007941 */ /* 0x000fea0003800200 */
.L_x_112:
[----:B------:R-:W-:Y:S01]  /*6c20*/  BAR.SYNC.DEFER_BLOCKING 0x1, 0x80 ;  /* 0x0042000000007b1d */ /* 0x000fe20000010000 */
[----:B------:R-:W-:Y:S01]  /*6c30*/  UIADD3 UR43, UPT, UPT, UR43, 0x1, URZ ;  /* 0x000000012b2b7890 */ /* 0x000fe2000fffe0ff */
[----:B------:R-:W-:Y:S02]  /*6c40*/  IADD3 R0, PT, PT, R30, 0x1, RZ ;  /* 0x000000011e007810 */ /* 0x000fe40007ffe0ff */
[----:B------:R-:W-:Y:S01]  /*6c50*/  IADD3 R81, PT, PT, R81, 0x1, RZ ;  /* 0x0000000151517810 */ /* 0x000fe20007ffe0ff */
[----:B------:R-:W-:Y:S09]  /*6c60*/  UISETP.NE.AND UP0, UPT, UR43, URZ, UPT ;  /* 0x000000ff2b00728c */ /* 0x000ff2000bf05270 */
[----:B------:R-:W-:Y:S05]  /*6c70*/  BRA.U !UP0, `(.L_x_114) ;  /* 0x0000000108287547 */ /* 0x000fea000b800000 */
[----:B------:R-:W-:Y:S01]  /*6c80*/  ISETP.NE.AND P0, PT, R93, RZ, PT ;  /* 0x000000ff5d00720c */ /* 0x000fe20003f05270 */
[----:B------:R-:W-:Y:S11]  /*6c90*/  IMAD.U32 R2, RZ, RZ, UR37 ;  /* 0x00000025ff027e24 */ /* 0x000ff6000f8e00ff */
[----:B------:R-:W-:Y:S01]  /*6ca0*/  @!UPT UIADD3 URZ, UPT, UPT, URZ, URZ, URZ ;  /* 0x000000fffffff290 */ /* 0x000fe2000fffe0ff */
[C---:B------:R-:W-:Y:S01]  /*6cb0*/  @P0 LEA R3, R80.reuse, UR42, 0x3 ;  /* 0x0000002a50030c11 */ /* 0x040fe2000f8e18ff */
[----:B------:R-:W-:Y:S04]  /*6cc0*/  VIADD R80, R80, 0x1 ;  /* 0x0000000150507836 */ /* 0x000fe80000000000 */
[----:B------:R-:W-:Y:S05]  /*6cd0*/  @P0 VIADD R3, R3, 0x570 ;  /* 0x0000057003030836 */ /* 0x000fea0000000000 */
[----:B------:R-:W-:Y:S04]  /*6ce0*/  @P0 PRMT R2, R2, 0x654, R3 ;  /* 0x0000065402020816 */ /* 0x000fe80000000003 */
[----:B------:R3:W-:Y:S01]  /*6cf0*/  @P0 SYNCS.ARRIVE.TRANS64.RED.A1T0 RZ, [R2+URZ], RZ ;  /* 0x000000ff02ff09a7 */ /* 0x0007e200081004ff */
[C---:B------:R-:W-:Y:S04]  /*6d00*/  ISETP.NE.AND P0, PT, R80.reuse, 0x2, PT ;  /* 0x000000025000780c */ /* 0x040fe80003f05270 */
[----:B------:R-:W-:Y:S09]  /*6d10*/  SEL R80, R80, RZ, P0 ;  /* 0x000000ff50507207 */ /* 0x000ff20000000000 */
.L_x_114:
[----:B------:R-:W-:Y:S01]  /*6d20*/  ISETP.NE.AND P3, PT, R88, RZ, PT ;  /* 0x000000ff5800720c */ /* 0x000fe20003f65270 */
[----:B------:R-:W-:Y:S01]  /*6d30*/  IMAD.IADD R69, R29, 0x1, R62 ;  /* 0x000000011d457824 */ /* 0x000fe200078e023e */
[----:B------:R-:W-:Y:S01]  /*6d40*/  ISETP.NE.AND P0, PT, R92, 0x2, PT ;  /* 0x000000025c00780c */ /* 0x000fe20003f05270 */
[----:B------:R-:W-:Y:S01]  /*6d50*/  IMAD.IADD R63, R31, 0x1, R68 ;  /* 0x000000011f3f7824 */ /* 0x000fe200078e0244 */
[----:B------:R-:W-:Y:S02]  /*6d60*/  ISETP.NE.AND P1, PT, R0, 0x4, PT ;  /* 0x000000040000780c */ /* 0x000fe40003f25270 */
[----:B------:R-:W-:Y:S02]  /*6d70*/  ISETP.NE.AND P2, PT, R81, 0x2, PT ;  /* 0x000000025100780c */ /* 0x000fe40003f45270 */
[----:B------:R-:W-:Y:S02]  /*6d80*/  SEL R5, RZ, 0x1, P0 ;  /* 0x00000001ff057807 */ /* 0x000fe40000000000 */
[----:B---3--:R-:W-:Y:S02]  /*6d90*/  SEL R2, RZ, 0x1, P1 ;  /* 0x00000001ff027807 */ /* 0x008fe40000800000 */
[----:B------:R-:W-:Y:S02]  /*6da0*/  SEL R3, RZ, 0x1, P2 ;  /* 0x00000001ff037807 */ /* 0x000fe40001000000 */
[----:B------:R-:W-:Y:S02]  /*6db0*/  @P3 R2UR UR36, R75 ;  /* 0x000000004b2432ca */ /* 0x000fe400000e0000 */
[----:B------:R-:W-:Y:S02]  /*6dc0*/  LOP3.LUT R82, R82, R5, RZ, 0x3c, !PT ;  /* 0x0000000552527212 */ /* 0x000fe400078e3cff */
[----:B------:R-:W-:Y:S02]  /*6dd0*/  LOP3.LUT R83, R83, R2, RZ, 0x3c, !PT ;  /* 0x0000000253537212 */ /* 0x000fe400078e3cff */
[----:B------:R-:W-:Y:S02]  /*6de0*/  LOP3.LUT R84, R84, R3, RZ, 0x3c, !PT ;  /* 0x0000000354547212 */ /* 0x000fe400078e3cff */
[----:B------:R-:W-:Y:S02]  /*6df0*/  SEL R92, R92, RZ, P0 ;  /* 0x000000ff5c5c7207 */ /* 0x000fe40000000000 */
[----:B------:R-:W-:Y:S02]  /*6e00*/  SEL R30, R0, RZ, P1 ;  /* 0x000000ff001e7207 */ /* 0x000fe40000800000 */
[----:B------:R-:W-:Y:S01]  /*6e10*/  SEL R81, R81, RZ, P2 ;  /* 0x000000ff51517207 */ /* 0x000fe20001000000 */
[----:B------:R-:W-:Y:S06]  /*6e20*/  @P3 BRA `(.L_x_115) ;  /* 0xffffffe8009c3947 */ /* 0x000fec000383ffff */
[----:B------:R-:W-:-:S09]  /*6e30*/  UISETP.NE.AND UP0, UPT, UR45, URZ, UPT ;  /* 0x000000ff2d00728c */ /* 0x000fd2000bf05270 */
[----:B------:R-:W-:Y:S05]  /*6e40*/  BRA.U !UP0, `(.L_x_116) ;  /* 0x0000000108487547 */ /* 0x000fea000b800000 */
[----:B------:R-:W3:Y:S02]  /*6e50*/  LDCU.64 UR4, c[0x0][0x890] ;  /* 0x00011200ff0477ac */ /* 0x000ee40008000a00 */
[----:B---3--:R-:W-:-:S04]  /*6e60*/  UISETP.NE.U32.AND UP0, UPT, UR4, URZ, UPT ;  /* 0x000000ff0400728c */ /* 0x008fc8000bf05070 */
[----:B------:R-:W-:-:S09]  /*6e70*/  UISETP.NE.AND.EX UP0, UPT, UR5, URZ, UPT, UP0 ;  /* 0x000000ff0500728c */ /* 0x000fd2000bf05300 */
[----:B------:R-:W-:Y:S05]  /*6e80*/  BRA.U UP0, `(.L_x_117) ;  /* 0x00000001000c7547 */ /* 0x000fea000b800000 */
[----:B------:R-:W-:-:S13]  /*6e90*/  FSETP.NEU.AND P0, PT, R35, RZ, PT ;  /* 0x000000ff2300720b */ /* 0x000fda0003f0d000 */
[----:B------:R-:W-:Y:S05]  /*6ea0*/  @!P0 EXIT ;  /* 0x000000000000894d */ /* 0x000fea0003800000 */
[----:B------:R-:W-:Y:S05]  /*6eb0*/  BRA `(.L_x_116) ;  /* 0x00000000002c7947 */ /* 0x000fea0003800000 */
.L_x_117:
[----:B------:R-:W-:Y:S01]  /*6ec0*/  LOP3.LUT P0, RZ, R70, 0xff, RZ, 0xc0, !PT ;  /* 0x000000ff46ff7812 */ /* 0x000fe2000780c0ff */
[----:B------:R-:W-:-:S12]  /*6ed0*/  BSSY.RECONVERGENT B0, `(.L_x_116) ;  /* 0x0000009000007945 */ /* 0x000fd80003800200 */
[----:B------:R-:W-:Y:S05]  /*6ee0*/  @P0 BRA `(.L_x_118) ;  /* 0x0000000000140947 */ /* 0x000fea0003800000 */
[----:B------:R-:W3:Y:S02]  /*6ef0*/  LDCU.64 UR4, c[0x0][0x888] ;  /* 0x00011100ff0477ac */ /* 0x000ee40008000a00 */
[----:B---3--:R-:W-:-:S04]  /*6f00*/  ISETP.NE.U32.AND P0, PT, RZ, UR4, PT ;  /* 0x00000004ff007c0c */ /* 0x008fc8000bf05070 */
[----:B------:R-:W-:-:S13]  /*6f10*/  ISETP.NE.AND.EX P0, PT, RZ, UR5, PT, P0 ;  /* 0x00000005ff007c0c */ /* 0x000fda000bf05300 */
[----:B------:R-:W-:Y:S05]  /*6f20*/  @!P0 EXIT ;  /* 0x000000000000894d */ /* 0x000fea0003800000 */
[----:B------:R-:W-:Y:S05]  /*6f30*/  BRA `(.L_x_119) ;  /* 0x0000000000087947 */ /* 0x000fea0003800000 */
.L_x_118:
[----:B------:R-:W-:-:S13]  /*6f40*/  FSETP.NEU.AND P0, PT, R35, RZ, PT ;  /* 0x000000ff2300720b */ /* 0x000fda0003f0d000 */
[----:B------:R-:W-:Y:S05]  /*6f50*/  @!P0 EXIT ;  /* 0x000000000000894d */ /* 0x000fea0003800000 */
.L_x_119:
[----:B------:R-:W-:Y:S05]  /*6f60*/  BSYNC.RECONVERGENT B0 ;  /* 0x0000000000007941 */ /* 0x000fea0003800200 */
.L_x_116:
[----:B------:R-:W-:-:S04]  /*6f70*/  DEPBAR.LE SB0, 0x0 ;  /* 0x000080000000791a */ /* 0x000fc80000000000 */
[----:B------:R-:W-:Y:S05]  /*6f80*/  EXIT ;  /* 0x000000000000794d */ /* 0x000fea0003800000 */
.L_x_25:
[----:B--2---:R2:W4:Y:S02]  /*6f90*/  SYNCS.PHASECHK.TRANS64.TRYWAIT P0, [R3+URZ+0x600], R2 ;  /* 0x00060002030075a7 */ /* 0x00452400080011ff */
[----:B----4-:R-:W-:Y:S05]  /*6fa0*/  @!P0 NANOSLEEP.SYNCS 0x989680 ;  /* 0x009896800000895d */ /* 0x010fea0003900000 */
[----:B------:R-:W4:Y:S02]  /*6fb0*/  @!P0 SYNCS.PHASECHK.TRANS64 P0, [R3+URZ+0x600], R2 ;  /* 0x00060002030085a7 */ /* 0x000f2400080010ff */
[----:B----4-:R-:W-:Y:S05]  /*6fc0*/  @!P0 BRA `(.L_x_25) ;  /* 0xfffffffc00f08947 */ /* 0x010fea000383ffff */
[----:B------:R-:W-:Y:S05]  /*6fd0*/  BRA `(.L_x_120) ;  /* 0xffffffb0009c7947 */ /* 0x000fea000383ffff */
.L_x_28:
[----:B-1----:R-:W-:-:S07]  /*6fe0*/  MOV R2, UR33 ;  /* 0x0000002100027c02 */ /* 0x002fce0008000f00 */
.L_x_121:
[----:B-1----:R1:W2:Y:S02]  /*6ff0*/  SYNCS.PHASECHK.TRANS64.TRYWAIT P0, [R2+URZ+0x2b0], R5 ;  /* 0x0002b005020075a7 */ /* 0x0022a400080011ff */
[----:B--2---:R-:W-:Y:S05]  /*7000*/  @!P0 NANOSLEEP.SYNCS 0x989680 ;  /* 0x009896800000895d */ /* 0x004fea0003900000 */
[----:B------:R-:W2:Y:S02]  /*7010*/  @!P0 SYNCS.PHASECHK.TRANS64 P0, [R2+URZ+0x2b0], R5 ;  /* 0x0002b005020085a7 */ /* 0x000ea400080010ff */
[----:B--2---:R-:W-:Y:S05]  /*7020*/  @!P0 BRA `(.L_x_121) ;  /* 0xfffffffc00f08947 */ /* 0x004fea000383ffff */
[----:B------:R-:W-:Y:S05]  /*7030*/  BRA `(.L_x_27) ;  /* 0xffffffb400047947 */ /* 0x000fea000383ffff */
.L_x_35:
[----:B-1----:R-:W-:-:S07]  /*7040*/  MOV R2, UR17 ;  /* 0x0000001100027c02 */ /* 0x002fce0008000f00 */
.L_x_122:
[----:B-1----:R1:W2:Y:S02]  /*7050*/  SYNCS.PHASECHK.TRANS64.TRYWAIT P0, [R2+URZ+0x2b0], R5 ;  /* 0x0002b005020075a7 */ /* 0x0022a400080011ff */
[----:B--2---:R-:W-:Y:S05]  /*7060*/  @!P0 NANOSLEEP.SYNCS 0x989680 ;  /* 0x009896800000895d */ /* 0x004fea0003900000 */
[----:B------:R-:W2:Y:S02]  /*7070*/  @!P0 SYNCS.PHASECHK.TRANS64 P0, [R2+URZ+0x2b0], R5 ;  /* 0x0002b005020085a7 */ /* 0x000ea400080010ff */
[----:B--2---:R-:W-:Y:S05]  /*7080*/  @!P0 BRA `(.L_x_122) ;  /* 0xfffffffc00f08947 */ /* 0x004fea000383ffff */
[----:B------:R-:W-:Y:S05]  /*7090*/  BRA `(.L_x_34) ;  /* 0xffffffb400c07947 */ /* 0x000fea000383ffff */
.L_x_40:
[----:B-1----:R1:W2:Y:S02]  /*70a0*/  SYNCS.PHASECHK.TRANS64.TRYWAIT P0, [R2+URZ+0x590], R3 ;  /* 0x00059003020075a7 */ /* 0x0022a400080011ff */
[----:B--2---:R-:W-:Y:S05]  /*70b0*/  @!P0 NANOSLEEP.SYNCS 0x989680 ;  /* 0x009896800000895d */ /* 0x004fea0003900000 */
[----:B------:R-:W2:Y:S02]  /*70c0*/  @!P0 SYNCS.PHASECHK.TRANS64 P0, [R2+URZ+0x590], R3 ;  /* 0x00059003020085a7 */ /* 0x000ea400080010ff */
[----:B--2---:R-:W-:Y:S05]  /*70d0*/  @!P0 BRA `(.L_x_40) ;  /* 0xfffffffc00f08947 */ /* 0x004fea000383ffff */
[----:B------:R-:W-:Y:S05]  /*70e0*/  BRA `(.L_x_123) ;  /* 0xffffffb800647947 */ /* 0x000fea000383ffff */
.L_x_44:
[----:B------:R-:W-:-:S07]  /*70f0*/  MOV R2, UR5 ;  /* 0x0000000500027c02 */ /* 0x000fce0008000f00 */
.L_x_124:
[----:B-1----:R1:W2:Y:S02]  /*7100*/  SYNCS.PHASECHK.TRANS64.TRYWAIT P0, [R2+URZ], R3 ;  /* 0x00000003020075a7 */ /* 0x0022a400080011ff */
[----:B--2---:R-:W-:Y:S05]  /*7110*/  @!P0 NANOSLEEP.SYNCS 0x989680 ;  /* 0x009896800000895d */ /* 0x004fea0003900000 */
[----:B------:R-:W2:Y:S02]  /*7120*/  @!P0 SYNCS.PHASECHK.TRANS64 P0, [R2+URZ], R3 ;  /* 0x00000003020085a7 */ /* 0x000ea400080010ff */
[----:B--2---:R-:W-:Y:S05]  /*7130*/  @!P0 BRA `(.L_x_124) ;  /* 0xfffffffc00f08947 */ /* 0x004fea000383ffff */
[----:B------:R-:W-:Y:S05]  /*7140*/  BRA `(.L_x_125) ;  /* 0xffffffbc00d87947 */ /* 0x000fea000383ffff */
.L_x_45:
[----:B------:R-:W-:-:S07]  /*7150*/  MOV R2, UR5 ;  /* 0x0000000500027c02 */ /* 0x000fce0008000f00 */
.L_x_126:
[----:B-1----:R1:W2:Y:S02]  /*7160*/  SYNCS.PHASECHK.TRANS64.TRYWAIT P0, [R2+URZ], R3 ;  /* 0x00000003020075a7 */ /* 0x0022a400080011ff */
[----:B--2---:R-:W-:Y:S05]  /*7170*/  @!P0 NANOSLEEP.SYNCS 0x989680 ;  /* 0x009896800000895d */ /* 0x004fea0003900000 */
[----:B------:R-:W2:Y:S02]  /*7180*/  @!P0 SYNCS.PHASECHK.TRANS64 P0, [R2+URZ], R3 ;  /* 0x00000003020085a7 */ /* 0x000ea400080010ff */
[----:B--2---:R-:W-:Y:S05]  /*7190*/  @!P0 BRA `(.L_x_126) ;  /* 0xfffffffc00f08947 */ /* 0x004fea000383ffff */
[----:B------:R-:W-:Y:S05]  /*71a0*/  BRA `(.L_x_127) ;  /* 0xffffffbc00e47947 */ /* 0x000fea000383ffff */
.L_x_48:
[----:B-1----:R1:W2:Y:S02]  /*71b0*/  SYNCS.PHASECHK.TRANS64.TRYWAIT P0, [R0+URZ+0x5f0], R5 ;  /* 0x0005f005000075a7 */ /* 0x0022a400080011ff */
[----:B--2---:R-:W-:Y:S05]  /*71c0*/  @!P0 NANOSLEEP.SYNCS 0x989680 ;  /* 0x009896800000895d */ /* 0x004fea0003900000 */
[----:B------:R-:W2:Y:S02]  /*71d0*/  @!P0 SYNCS.PHASECHK.TRANS64 P0, [R0+URZ+0x5f0], R5 ;  /* 0x0005f005000085a7 */ /* 0x000ea400080010ff */
[----:B--2---:R-:W-:Y:S05]  /*71e0*/  @!P0 BRA `(.L_x_48) ;  /* 0xfffffffc00f08947 */ /* 0x004fea000383ffff */
[----:B------:R-:W-:Y:S05]  /*71f0*/  BRA `(.L_x_128) ;  /* 0xffffffc000347947 */ /* 0x000fea000383ffff */
.L_x_49:
[----:B------:R-:W-:-:S07]  /*7200*/  MOV R0, UR5 ;  /* 0x0000000500007c02 */ /* 0x000fce0008000f00 */
.L_x_129:
[----:B-1----:R1:W2:Y:S02]  /*7210*/  SYNCS.PHASECHK.TRANS64.TRYWAIT P0, [R0+URZ+0x5a0], R7 ;  /* 0x0005a007000075a7 */ /* 0x0022a400080011ff */
[----:B--2---:R-:W-:Y:S05]  /*7220*/  @!P0 NANOSLEEP.SYNCS 0x989680 ;  /* 0x009896800000895d */ /* 0x004fea0003900000 */
[----:B------:R-:W2:Y:S02]  /*7230*/  @!P0 SYNCS.PHASECHK.TRANS64 P0, [R0+URZ+0x5a0], R7 ;  /* 0x0005a007000085a7 */ /* 0x000ea400080010ff */
[----:B--2---:R-:W-:Y:S05]  /*7240*/  @!P0 BRA `(.L_x_129) ;  /* 0xfffffffc00f08947 */ /* 0x004fea000383ffff */
[----:B------:R-:W-:Y:S05]  /*7250*/  BRA `(.L_x_130) ;  /* 0xffffffc000447947 */ /* 0x000fea000383ffff */
.L_x_50:
[----:B-1----:R1:W2:Y:S02]  /*7260*/  SYNCS.PHASECHK.TRANS64.TRYWAIT P1, [R0+URZ+0x590], R5 ;  /* 0x00059005000075a7 */ /* 0x0022a400080211ff */
[----:B--2---:R-:W-:Y:S05]  /*7270*/  @!P1 NANOSLEEP.SYNCS 0x989680 ;  /* 0x009896800000995d */ /* 0x004fea0003900000 */
[----:B------:R-:W2:Y:S02]  /*7280*/  @!P1 SYNCS.PHASECHK.TRANS64 P1, [R0+URZ+0x590], R5 ;  /* 0x00059005000095a7 */ /* 0x000ea400080210ff */
[----:B--2---:R-:W-:Y:S05]  /*7290*/  @!P1 BRA `(.L_x_50) ;  /* 0xfffffffc00f09947 */ /* 0x004fea000383ffff */
[----:B------:R-:W-:Y:S05]  /*72a0*/  BRA `(.L_x_131) ;  /* 0xffffffc000747947 */ /* 0x000fea000383ffff */
.L_x_53:
[----:B------:R-:W-:-:S07]  /*72b0*/  MOV R0, UR5 ;  /* 0x0000000500007c02 */ /* 0x000fce0008000f00 */
.L_x_132:
[----:B-1----:R1:W2:Y:S02]  /*72c0*/  SYNCS.PHASECHK.TRANS64.TRYWAIT P0, [R0+URZ+0x5a0], R3 ;  /* 0x0005a003000075a7 */ /* 0x0022a400080011ff */
[----:B--2---:R-:W-:Y:S05]  /*72d0*/  @!P0 NANOSLEEP.SYNCS 0x989680 ;  /* 0x009896800000895d */ /* 0x004fea0003900000 */
[----:B------:R-:W2:Y:S02]  /*72e0*/  @!P0 SYNCS.PHASECHK.TRANS64 P0, [R0+URZ+0x5a0], R3 ;  /* 0x0005a003000085a7 */ /* 0x000ea400080010ff */
[----:B--2---:R-:W-:Y:S05]  /*72f0*/  @!P0 BRA `(.L_x_132) ;  /* 0xfffffffc00f08947 */ /* 0x004fea000383ffff */
[----:B------:R-:W-:Y:S05]  /*7300*/  BRA `(.L_x_52) ;  /* 0xffffffc000c87947 */ /* 0x000fea000383ffff */
.L_x_62:
[----:B-1----:R-:W-:-:S04]  /*7310*/  MOV R4, UR6 ;  /* 0x0000000600047c02 */ /* 0x002fc80008000f00 */
[----:B------:R1:W2:Y:S03]  /*7320*/  SYNCS.PHASECHK.TRANS64.TRYWAIT P0, [R4+URZ+0x8], R5 ;  /* 0x00000805040075a7 */ /* 0x0002a600080011ff */
[----:B--2---:R-:W-:Y:S05]  /*7330*/  @!P0 NANOSLEEP.SYNCS 0x989680 ;  /* 0x009896800000895d */ /* 0x004fea0003900000 */
[----:B------:R-:W2:Y:S02]  /*7340*/  @!P0 SYNCS.PHASECHK.TRANS64 P0, [R4+URZ+0x8], R5 ;  /* 0x00000805040085a7 */ /* 0x000ea400080010ff */
[----:B--2---:R-:W-:Y:S05]  /*7350*/  @!P0 BRA `(.L_x_62) ;  /* 0xfffffffc00ec8947 */ /* 0x004fea000383ffff */
[----:B------:R-:W-:Y:S05]  /*7360*/  BRA `(.L_x_61) ;  /* 0xffffffc4007c7947 */ /* 0x000fea000383ffff */
.L_x_64:
[----:B------:R-:W-:Y:S01]  /*7370*/  BSSY B0, `(.L_x_133) ;  /* 0x0000006000007945 */ /* 0x000fe20003800000 */
[----:B------:R-:W-:-:S07]  /*7380*/  MOV R15, 0xffffffff ;  /* 0xffffffff000f7802 */ /* 0x000fce0000000f00 */
[----:B-1---5:R-:W-:Y:S05]  /*7390*/  WARPSYNC.COLLECTIVE R15, `(.L_x_134) ;  /* 0x000000000f0c7348 */ /* 0x022fea0003c00000 */
[----:B------:R-:W-:Y:S02]  /*73a0*/  ELECT P6, UR79, PT ;  /* 0x00000000004f782f */ /* 0x000fe400038c0000 */
[----:B------:R-:W-:Y:S01]  /*73b0*/  MOV R14, UR79 ;  /* 0x0000004f000e7c02 */ /* 0x000fe20008000f00 */
[----:B-1---5:R-:W-:Y:S10]  /*73c0*/  ENDCOLLECTIVE ;  /* 0x000000000000791b */ /* 0x022ff40003800000 */
.L_x_134:
[----:B------:R-:W-:Y:S05]  /*73d0*/  BSYNC B0 ;  /* 0x0000000000007941 */ /* 0x000fea0003800000 */
.L_x_133:
[----:B------:R-:W-:Y:S05]  /*73e0*/  BRA `(.L_x_135) ;  /* 0xffffffc400ac7947 */ /* 0x000fea000383ffff */
.L_x_66:
[----:B-1----:R-:W-:-:S04]  /*73f0*/  MOV R2, UR6 ;  /* 0x0000000600027c02 */ /* 0x002fc80008000f00 */
[----:B------:R1:W2:Y:S03]  /*7400*/  SYNCS.PHASECHK.TRANS64.TRYWAIT P0, [R2+URZ+0x8], R3 ;  /* 0x00000803020075a7 */ /* 0x0002a600080011ff */
[----:B--2---:R-:W-:Y:S05]  /*7410*/  @!P0 NANOSLEEP.SYNCS 0x989680 ;  /* 0x009896800000895d */ /* 0x004fea0003900000 */
[----:B------:R-:W2:Y:S02]  /*7420*/  @!P0 SYNCS.PHASECHK.TRANS64 P0, [R2+URZ+0x8], R3 ;  /* 0x00000803020085a7 */ /* 0x000ea400080010ff */
[----:B--2---:R-:W-:Y:S05]  /*7430*/  @!P0 BRA `(.L_x_66) ;  /* 0xfffffffc00ec8947 */ /* 0x004fea000383ffff */
[----:B------:R-:W-:Y:S05]  /*7440*/  BRA `(.L_x_65) ;  /* 0xffffffc400b07947 */ /* 0x000fea000383ffff */
.L_x_67:
[----:B-1----:R1:W2:Y:S02]  /*7450*/  SYNCS.PHASECHK.TRANS64.TRYWAIT P0, [R0+URZ+0x590], R5 ;  /* 0x00059005000075a7 */ /* 0x0022a400080011ff */
[----:B--2---:R-:W-:Y:S05]  /*7460*/  @!P0 NANOSLEEP.SYNCS 0x989680 ;  /* 0x009896800000895d */ /* 0x004fea0003900000 */
[----:B------:R-:W2:Y:S02]  /*7470*/  @!P0 SYNCS.PHASECHK.TRANS64 P0, [R0+URZ+0x590], R5 ;  /* 0x00059005000085a7 */ /* 0x000ea400080010ff */
[----:B--2---:R-:W-:Y:S05]  /*7480*/  @!P0 BRA `(.L_x_67) ;  /* 0xfffffffc00f08947 */ /* 0x004fea000383ffff */
[----:B------:R-:W-:Y:S05]  /*7490*/  BRA `(.L_x_136) ;  /* 0xffffffc800847947 */ /* 0x000fea000383ffff */
.L_x_69:
[----:B------:R-:W-:-:S07]  /*74a0*/  MOV R0, UR11 ;  /* 0x0000000b00007c02 */ /* 0x000fce0008000f00 */
.L_x_137:
[----:B-1----:R1:W2:Y:S02]  /*74b0*/  SYNCS.PHASECHK.TRANS64.TRYWAIT P0, [R0+URZ+0x5d0], R5 ;  /* 0x0005d005000075a7 */ /* 0x0022a400080011ff */
[----:B--2---:R-:W-:Y:S05]  /*74c0*/  @!P0 NANOSLEEP.SYNCS 0x989680 ;  /* 0x009896800000895d */ /* 0x004fea0003900000 */
[----:B------:R-:W2:Y:S02]  /*74d0*/  @!P0 SYNCS.PHASECHK.TRANS64 P0, [R0+URZ+0x5d0], R5 ;  /* 0x0005d005000085a7 */ /* 0x000ea400080010ff */
[----:B--2---:R-:W-:Y:S05]  /*74e0*/  @!P0 BRA `(.L_x_137) ;  /* 0xfffffffc00f08947 */ /* 0x004fea000383ffff */
[----:B------:R-:W-:Y:S05]  /*74f0*/  BRA `(.L_x_138) ;  /* 0xffffffc800cc7947 */ /* 0x000fea000383ffff */
.L_x_72:
[----:B------:R-:W-:Y:S07]  /*7500*/  MOV R0, UR9 ;  /* 0x0000000900007c02 */ /* 0x000fee0008000f00 */
.L_x_139:
[----:B-1----:R1:W2:Y:S02]  /*7510*/  SYNCS.PHASECHK.TRANS64.TRYWAIT P0, [R0+URZ], R5 ;  /* 0x00000005000075a7 */ /* 0x0022a400080011ff */
[----:B--2---:R-:W-:Y:S05]  /*7520*/  @!P0 NANOSLEEP.SYNCS 0x989680 ;  /* 0x009896800000895d */ /* 0x004fea0003900000 */
[----:B------:R-:W2:Y:S02]  /*7530*/  @!P0 SYNCS.PHASECHK.TRANS64 P0, [R0+URZ], R5 ;  /* 0x00000005000085a7 */ /* 0x000ea400080010ff */
[----:B--2---:R-:W-:Y:S05]  /*7540*/  @!P0 BRA `(.L_x_139) ;  /* 0xfffffffc00f08947 */ /* 0x004fea000383ffff */
[----:B------:R-:W-:Y:S05]  /*7550*/  BRA `(.L_x_71) ;  /* 0xffffffc800e47947 */ /* 0x000fea000383ffff */
.L_x_76:
[----:B-1----:R-:W-:-:S07]  /*7560*/  MOV R0, UR7 ;  /* 0x0000000700007c02 */ /* 0x002fce0008000f00 */
.L_x_140:
[----:B-1----:R1:W2:Y:S02]  /*7570*/  SYNCS.PHASECHK.TRANS64.TRYWAIT P0, [R0+URZ], R3 ;  /* 0x00000003000075a7 */ /* 0x0022a400080011ff */
[----:B--2---:R-:W-:Y:S05]  /*7580*/  @!P0 NANOSLEEP.SYNCS 0x989680 ;  /* 0x009896800000895d */ /* 0x004fea0003900000 */
[----:B------:R-:W2:Y:S02]  /*7590*/  @!P0 SYNCS.PHASECHK.TRANS64 P0, [R0+URZ], R3 ;  /* 0x00000003000085a7 */ /* 0x000ea400080010ff */
[----:B--2---:R-:W-:Y:S05]  /*75a0*/  @!P0 BRA `(.L_x_140) ;  /* 0xfffffffc00f08947 */ /* 0x004fea000383ffff */
[----:B------:R-:W-:Y:S05]  /*75b0*/  BRA `(.L_x_141) ;  /* 0xffffffcc009c7947 */ /* 0x000fea000383ffff */
.L_x_77:
[----:B------:R-:W-:-:S07]  /*75c0*/  MOV R0, UR7 ;  /* 0x0000000700007c02 */ /* 0x000fce0008000f00 */
.L_x_142:
[----:B-1----:R1:W2:Y:S02]  /*75d0*/  SYNCS.PHASECHK.TRANS64.TRYWAIT P0, [R0+URZ], R3 ;  /* 0x00000003000075a7 */ /* 0x0022a400080011ff */
[----:B--2---:R-:W-:Y:S05]  /*75e0*/  @!P0 NANOSLEEP.SYNCS 0x989680 ;  /* 0x009896800000895d */ /* 0x004fea0003900000 */
[----:B------:R-:W2:Y:S02]  /*75f0*/  @!P0 SYNCS.PHASECHK.TRANS64 P0, [R0+URZ], R3 ;  /* 0x00000003000085a7 */ /* 0x000ea400080010ff */
[----:B--2---:R-:W-:Y:S05]  /*7600*/  @!P0 BRA `(.L_x_142) ;  /* 0xfffffffc00f08947 */ /* 0x004fea000383ffff */
[----:B------:R-:W-:Y:S05]  /*7610*/  BRA `(.L_x_143) ;  /* 0xffffffcc00a87947 */ /* 0x000fea000383ffff */
.L_x_78:
[----:B------:R-:W-:-:S07]  /*7620*/  MOV R0, UR7 ;  /* 0x0000000700007c02 */ /* 0x000fce0008000f00 */
.L_x_144:
[----:B-1----:R1:W2:Y:S02]  /*7630*/  SYNCS.PHASECHK.TRANS64.TRYWAIT P0, [R0+URZ], R3 ;  /* 0x00000003000075a7 */ /* 0x0022a400080011ff */
[----:B--2---:R-:W-:Y:S05]  /*7640*/  @!P0 NANOSLEEP.SYNCS 0x989680 ;  /* 0x009896800000895d */ /* 0x004fea0003900000 */
[----:B------:R-:W2:Y:S02]  /*7650*/  @!P0 SYNCS.PHASECHK.TRANS64 P0, [R0+URZ], R3 ;  /* 0x00000003000085a7 */ /* 0x000ea400080010ff */
[----:B--2---:R-:W-:Y:S05]  /*7660*/  @!P0 BRA `(.L_x_144) ;  /* 0xfffffffc00f08947 */ /* 0x004fea000383ffff */
[----:B------:R-:W-:Y:S05]  /*7670*/  BRA `(.L_x_145) ;  /* 0xffffffcc00b47947 */ /* 0x000fea000383ffff */
.L_x_81:
[----:B------:R-:W-:-:S07]  /*7680*/  MOV R0, UR8 ;  /* 0x0000000800007c02 */ /* 0x000fce0008000f00 */
.L_x_146:
[----:B-1----:R1:W2:Y:S02]  /*7690*/  SYNCS.PHASECHK.TRANS64.TRYWAIT P1, [R0+URZ+0x610], R3 ;  /* 0x00061003000075a7 */ /* 0x0022a400080211ff */
[----:B--2---:R-:W-:Y:S05]  /*76a0*/  @!P1 NANOSLEEP.SYNCS 0x989680 ;  /* 0x009896800000995d */ /* 0x004fea0003900000 */
[----:B------:R-:W2:Y:S02]  /*76b0*/  @!P1 SYNCS.PHASECHK.TRANS64 P1, [R0+URZ+0x610], R3 ;  /* 0x00061003000095a7 */ /* 0x000ea400080210ff */
[----:B--2---:R-:W-:Y:S05]  /*76c0*/  @!P1 BRA `(.L_x_146) ;  /* 0xfffffffc00f09947 */ /* 0x004fea000383ffff */
[----:B------:R-:W-:Y:S05]  /*76d0*/  BRA `(.L_x_147) ;  /* 0xffffffd000007947 */ /* 0x000fea000383ffff */
.L_x_86:
[----:B--2---:R2:W4:Y:S02]  /*76e0*/  SYNCS.PHASECHK.TRANS64.TRYWAIT P0, [R0+URZ+0x590], R3 ;  /* 0x00059003000075a7 */ /* 0x00452400080011ff */
[----:B----4-:R-:W-:Y:S05]  /*76f0*/  @!P0 NANOSLEEP.SYNCS 0x989680 ;  /* 0x009896800000895d */ /* 0x010fea0003900000 */
[----:B------:R-:W4:Y:S02]  /*7700*/  @!P0 SYNCS.PHASECHK.TRANS64 P0, [R0+URZ+0x590], R3 ;  /* 0x00059003000085a7 */ /* 0x000f2400080010ff */
[----:B----4-:R-:W-:Y:S05]  /*7710*/  @!P0 BRA `(.L_x_86) ;  /* 0xfffffffc00f08947 */ /* 0x010fea000383ffff */
[----:B------:R-:W-:Y:S05]  /*7720*/  BRA `(.L_x_148) ;  /* 0xffffffd400007947 */ /* 0x000fea000383ffff */
.L_x_89:
[----:B------:R-:W-:Y:S07]  /*7730*/  MOV R0, UR6 ;  /* 0x0000000600007c02 */ /* 0x000fee0008000f00 */
.L_x_149:
[----:B--2---:R2:W4:Y:S02]  /*7740*/  SYNCS.PHASECHK.TRANS64.TRYWAIT P0, [R0+URZ+0x588], R3 ;  /* 0x00058803000075a7 */ /* 0x00452400080011ff */
[----:B----4-:R-:W-:Y:S05]  /*7750*/  @!P0 NANOSLEEP.SYNCS 0x989680 ;  /* 0x009896800000895d */ /* 0x010fea0003900000 */
[----:B------:R-:W4:Y:S02]  /*7760*/  @!P0 SYNCS.PHASECHK.TRANS64 P0, [R0+URZ+0x588], R3 ;  /* 0x00058803000085a7 */ /* 0x000f2400080010ff */
[----:B----4-:R-:W-:Y:S05]  /*7770*/  @!P0 BRA `(.L_x_149) ;  /* 0xfffffffc00f08947 */ /* 0x010fea000383ffff */
[----:B------:R-:W-:Y:S05]  /*7780*/  BRA `(.L_x_88) ;  /* 0xffffffd400e87947 */ /* 0x000fea000383ffff */
.L_x_92:
[----:B------:R-:W-:Y:S07]  /*7790*/  MOV R3, UR13 ;  /* 0x0000000d00037c02 */ /* 0x000fee0008000f00 */
.L_x_150:
[----:B-1----:R1:W2:Y:S02]  /*77a0*/  SYNCS.PHASECHK.TRANS64.TRYWAIT P2, [R3+URZ+0x570], R12 ;  /* 0x0005700c030075a7 */ /* 0x0022a400080411ff */
[----:B--2---:R-:W-:Y:S05]  /*77b0*/  @!P2 NANOSLEEP.SYNCS 0x989680 ;  /* 0x009896800000a95d */ /* 0x004fea0003900000 */
[----:B------:R-:W2:Y:S02]  /*77c0*/  @!P2 SYNCS.PHASECHK.TRANS64 P2, [R3+URZ+0x570], R12 ;  /* 0x0005700c0300a5a7 */ /* 0x000ea400080410ff */
[----:B--2---:R-:W-:Y:S05]  /*77d0*/  @!P2 BRA `(.L_x_150) ;  /* 0xfffffffc00f0a947 */ /* 0x004fea000383ffff */
[----:B------:R-:W-:Y:S05]  /*77e0*/  BRA `(.L_x_151) ;  /* 0xffffffd800847947 */ /* 0x000fea000383ffff */
.L_x_94:
[----:B------:R-:W-:-:S07]  /*77f0*/  MOV R0, UR4 ;  /* 0x0000000400007c02 */ /* 0x000fce0008000f00 */
.L_x_152:
[----:B-1----:R1:W4:Y:S02]  /*7800*/  SYNCS.PHASECHK.TRANS64.TRYWAIT P0, [R0+URZ], R3 ;  /* 0x00000003000075a7 */ /* 0x00232400080011ff */
[----:B----4-:R-:W-:Y:S05]  /*7810*/  @!P0 NANOSLEEP.SYNCS 0x989680 ;  /* 0x009896800000895d */ /* 0x010fea0003900000 */
[----:B------:R-:W4:Y:S02]  /*7820*/  @!P0 SYNCS.PHASECHK.TRANS64 P0, [R0+URZ], R3 ;  /* 0x00000003000085a7 */ /* 0x000f2400080010ff */
[----:B----4-:R-:W-:Y:S05]  /*7830*/  @!P0 BRA `(.L_x_152) ;  /* 0xfffffffc00f08947 */ /* 0x010fea000383ffff */
[----:B------:R-:W-:Y:S05]  /*7840*/  BRA `(.L_x_153) ;  /* 0xffffffdc00207947 */ /* 0x000fea000383ffff */
.L_x_96:
[----:B--2---:R2:W3:Y:S02]  /*7850*/  SYNCS.PHASECHK.TRANS64.TRYWAIT P0, [R0+URZ+0x590], R3 ;  /* 0x00059003000075a7 */ /* 0x0044e400080011ff */
[----:B---3--:R-:W-:Y:S05]  /*7860*/  @!P0 NANOSLEEP.SYNCS 0x989680 ;  /* 0x009896800000895d */ /* 0x008fea0003900000 */
[----:B------:R-:W3:Y:S02]  /*7870*/  @!P0 SYNCS.PHASECHK.TRANS64 P0, [R0+URZ+0x590], R3 ;  /* 0x00059003000085a7 */ /* 0x000ee400080010ff */
[----:B---3--:R-:W-:Y:S05]  /*7880*/  @!P0 BRA `(.L_x_96) ;  /* 0xfffffffc00f08947 */ /* 0x008fea000383ffff */
[----:B------:R-:W-:Y:S05]  /*7890*/  BRA `(.L_x_154) ;  /* 0xffffffe000147947 */ /* 0x000fea000383ffff */
.L_x_106:
[----:B-1----:R1:W2:Y:S02]  /*78a0*/  SYNCS.PHASECHK.TRANS64.TRYWAIT P1, [R3+URZ+0x560], R0 ;  /* 0x00056000030075a7 */ /* 0x0022a400080211ff */
[----:B--2---:R-:W-:Y:S05]  /*78b0*/  @!P1 NANOSLEEP.SYNCS 0x989680 ;  /* 0x009896800000995d */ /* 0x004fea0003900000 */
[----:B------:R-:W2:Y:S02]  /*78c0*/  @!P1 SYNCS.PHASECHK.TRANS64 P1, [R3+URZ+0x560], R0 ;  /* 0x00056000030095a7 */ /* 0x000ea400080210ff */
[----:B--2---:R-:W-:Y:S05]  /*78d0*/  @!P1 BRA `(.L_x_106) ;  /* 0xfffffffc00f09947 */ /* 0x004fea000383ffff */
[----:B------:R-:W-:Y:S05]  /*78e0*/  BRA `(.L_x_105) ;  /* 0xffffffe800f47947 */ /* 0x000fea000383ffff */
.L_x_108:
[----:B------:R1:W1:Y:S02]  /*78f0*/  SYNCS.PHASECHK.TRANS64.TRYWAIT P1, [R76+URZ+0x5b0], R5 ;  /* 0x0005b0054c0075a7 */ /* 0x00026400080211ff */
[----:B-1----:R-:W-:Y:S05]  /*7900*/  @!P1 NANOSLEEP.SYNCS 0x989680 ;  /* 0x009896800000995d */ /* 0x002fea0003900000 */
[----:B------:R-:W1:Y:S02]  /*7910*/  @!P1 SYNCS.PHASECHK.TRANS64 P1, [R76+URZ+0x5b0], R5 ;  /* 0x0005b0054c0095a7 */ /* 0x000e6400080210ff */
[----:B-1----:R-:W-:Y:S05]  /*7920*/  @!P1 BRA `(.L_x_108) ;  /* 0xfffffffc00f09947 */ /* 0x002fea000383ffff */
[----:B------:R-:W-:Y:S05]  /*7930*/  BRA `(.L_x_107) ;  /* 0xffffffec00087947 */ /* 0x000fea000383ffff */
        .weak           $__internal_0_$__cuda_sm10x_tcgen05_guardrail_trap_col_being_dealloced_not_returned_by_alloc
        .type           $__internal_0_$__cuda_sm10x_tcgen05_guardrail_trap_col_being_dealloced_not_returned_by_alloc,@function
        .size           $__internal_0_$__cuda_sm10x_tcgen05_guardrail_trap_col_being_dealloced_not_returned_by_alloc,($__internal_1_$__cuda_sm10x_tcgen05_guardrail_trap_phase_invalid_during_alloc - $__internal_0_$__cuda_sm10x_tcgen05_guardrail_trap_col_being_dealloced_not_returned_by_alloc)
$__internal_0_$__cuda_sm10x_tcgen05_guardrail_trap_col_being_dealloced_not_returned_by_alloc:
[----:B------:R-:W-:Y:S05]  /*7940*/  BPT.TRAP 0x1 ;  /* 0x000000040000795c */ /* 0x000fea0000300000 */
[----:B------:R-:W-:-:S04]  /*7950*/  HFMA2 R3, -RZ, RZ, 0, 0 ;  /* 0x00000000ff037431 */ /* 0x000fc800000001ff */
[----:B------:R-:W-:Y:S05]  /*7960*/  RET.REL.NODEC R2 `(_ZN7cutlass13device_kernelINS_4gemm6kernel13GemmUniversalIN4cute5tupleIJiiiiEEENS1_10collective13CollectiveMmaINS1_35MainloopSm100TmaUmmaWarpSpecializedILi86ELi2ELi4ENS5_IJNS4_1CILi2EEENSA_ILi1EEESC_EEEEENS5_IJNSA_ILi128EEENSA_ILi32EEENSA_ILi16EEEEEENS_6half_tENS5_IJlSC_lEEESJ_SK_NS4_8TiledMMAINS4_8MMA_AtomIJNS4_26SM100_MMA_F16BF16_2x1SM_SSISJ_SJ_fLi128ELi32ELNS4_4UMMA5MajorE0ELSP_0ELNSO_7ScaleInE0ELSQ_0EEEEEENS4_6LayoutINS5_IJSC_SC_SC_EEENS5_IJNSA_ILi0EEESV_SV_EEEEENS5_IJNS4_10UnderscoreESY_SY_EEEEENS4_18SM100_TMA_2SM_LOADENS4_14ComposedLayoutINS4_7SwizzleILi1ELi4ELi3EEENS4_18smem_ptr_flag_bitsILi16EEENST_INS5_IJNSA_ILi8EEESH_EEENS5_IJSH_SC_EEEEEEEvNS4_8identityES11_S1B_vS1C_EENS_8epilogue10collective18CollectiveEpilogueINS1E_23Sm100TmaWarpSpecializedILi2ELi1ELi16ELb1ELb0EEEJNS5_IJNSA_ILi64EEESG_SH_EEENS5_IJNST_IS1J_SC_EENST_ISG_SC_EEEEESJ_SK_SJ_SK_NS1E_6fusion15FusionCallbacksIS1I_NS1O_17LinearCombinationISJ_fSJ_fLNS_15FloatRoundStyleE2EEES1K_S1N_JEEENS4_5SM1004TMEM4LOAD26SM100_TMEM_LOAD_32dp32b16xENS4_13SM90_TMA_LOADENS12_INS13_ILi2ELi4ELi3EEES16_NST_INS5_IJS17_SG_EEENS5_IJSG_SC_EEEEEEENS4_39AutoVectorizingCopyWithAssumedAlignmentILi128EEENS4_14SM90_TMA_STOREES23_S25_S25_EEEvvEEEEvNT_6ParamsE) ;  /* 0xffffff8402a47950 */ /* 0x000fea0003c3ffff */
        .weak           $__internal_1_$__cuda_sm10x_tcgen05_guardrail_trap_phase_invalid_during_alloc
        .type           $__internal_1_$__cuda_sm10x_tcgen05_guardrail_trap_phase_invalid_during_alloc,@function
        .size           $__internal_1_$__cuda_sm10x_tcgen05_guardrail_trap_phase_invalid_during_alloc,($__internal_2_$__cuda_sm10x_tcgen05_guardrail_trap_unallocated_columns_being_dealloced - $__internal_1_$__cuda_sm10x_tcgen05_guardrail_trap_phase_invalid_during_alloc)
$__internal_1_$__cuda_sm10x_tcgen05_guardrail_trap_phase_invalid_during_alloc:
[----:B------:R-:W-:Y:S05]  /*7970*/  BPT.TRAP 0x1 ;  /* 0x000000040000795c */ /* 0x000fea0000300000 */
[----:B------:R-:W-:-:S04]  /*7980*/  MOV R3, 0x0 ;  /* 0x0000000000037802 */ /* 0x000fc80000000f00 */
[----:B------:R-:W-:Y:S05]  /*7990*/  RET.REL.NODEC R2 `(_ZN7cutlass13device_kernelINS_4gemm6kernel13GemmUniversalIN4cute5tupleIJiiiiEEENS1_10collective13CollectiveMmaINS1_35MainloopSm100TmaUmmaWarpSpecializedILi86ELi2ELi4ENS5_IJNS4_1CILi2EEENSA_ILi1EEESC_EEEEENS5_IJNSA_ILi128EEENSA_ILi32EEENSA_ILi16EEEEEENS_6half_tENS5_IJlSC_lEEESJ_SK_NS4_8TiledMMAINS4_8MMA_AtomIJNS4_26SM100_MMA_F16BF16_2x1SM_SSISJ_SJ_fLi128ELi32ELNS4_4UMMA5MajorE0ELSP_0ELNSO_7ScaleInE0ELSQ_0EEEEEENS4_6LayoutINS5_IJSC_SC_SC_EEENS5_IJNSA_ILi0EEESV_SV_EEEEENS5_IJNS4_10UnderscoreESY_SY_EEEEENS4_18SM100_TMA_2SM_LOADENS4_14ComposedLayoutINS4_7SwizzleILi1ELi4ELi3EEENS4_18smem_ptr_flag_bitsILi16EEENST_INS5_IJNSA_ILi8EEESH_EEENS5_IJSH_SC_EEEEEEEvNS4_8identityES11_S1B_vS1C_EENS_8epilogue10collective18CollectiveEpilogueINS1E_23Sm100TmaWarpSpecializedILi2ELi1ELi16ELb1ELb0EEEJNS5_IJNSA_ILi64EEESG_SH_EEENS5_IJNST_IS1J_SC_EENST_ISG_SC_EEEEESJ_SK_SJ_SK_NS1E_6fusion15FusionCallbacksIS1I_NS1O_17LinearCombinationISJ_fSJ_fLNS_15FloatRoundStyleE2EEES1K_S1N_JEEENS4_5SM1004TMEM4LOAD26SM100_TMEM_LOAD_32dp32b16xENS4_13SM90_TMA_LOADENS12_INS13_ILi2ELi4ELi3EEES16_NST_INS5_IJS17_SG_EEENS5_IJSG_SC_EEEEEEENS4_39AutoVectorizingCopyWithAssumedAlignmentILi128EEENS4_14SM90_TMA_STOREES23_S25_S25_EEEvvEEEEvNT_6ParamsE) ;  /* 0xffffff8402987950 */ /* 0x000fea0003c3ffff */
        .weak           $__internal_2_$__cuda_sm10x_tcgen05_guardrail_trap_unallocated_columns_being_dealloced
        .type           $__internal_2_$__cuda_sm10x_tcgen05_guardrail_trap_unallocated_columns_being_dealloced,@function
        .size           $__internal_2_$__cuda_sm10x_tcgen05_guardrail_trap_unallocated_columns_being_dealloced,(.L_x_156 - $__internal_2_$__cuda_sm10x_tcgen05_guardrail_trap_unallocated_columns_being_dealloced)
$__internal_2_$__cuda_sm10x_tcgen05_guardrail_trap_unallocated_columns_being_dealloced:
[----:B------:R-:W-:Y:S05]  /*79a0*/  BPT.TRAP 0x1 ;  /* 0x000000040000795c */ /* 0x000fea0000300000 */
[----:B------:R-:W-:-:S04]  /*79b0*/  HFMA2 R3, -RZ, RZ, 0, 0 ;  /* 0x00000000ff037431 */ /* 0x000fc800000001ff */
[----:B------:R-:W-:Y:S05]  /*79c0*/  RET.REL.NODEC R2 `(_ZN7cutlass13device_kernelINS_4gemm6kernel13GemmUniversalIN4cute5tupleIJiiiiEEENS1_10collective13CollectiveMmaINS1_35MainloopSm100TmaUmmaWarpSpecializedILi86ELi2ELi4ENS5_IJNS4_1CILi2EEENSA_ILi1EEESC_EEEEENS5_IJNSA_ILi128EEENSA_ILi32EEENSA_ILi16EEEEEENS_6half_tENS5_IJlSC_lEEESJ_SK_NS4_8TiledMMAINS4_8MMA_AtomIJNS4_26SM100_MMA_F16BF16_2x1SM_SSISJ_SJ_fLi128ELi32ELNS4_4UMMA5MajorE0ELSP_0ELNSO_7ScaleInE0ELSQ_0EEEEEENS4_6LayoutINS5_IJSC_SC_SC_EEENS5_IJNSA_ILi0EEESV_SV_EEEEENS5_IJNS4_10UnderscoreESY_SY_EEEEENS4_18SM100_TMA_2SM_LOADENS4_14ComposedLayoutINS4_7SwizzleILi1ELi4ELi3EEENS4_18smem_ptr_flag_bitsILi16EEENST_INS5_IJNSA_ILi8EEESH_EEENS5_IJSH_SC_EEEEEEEvNS4_8identityES11_S1B_vS1C_EENS_8epilogue10collective18CollectiveEpilogueINS1E_23Sm100TmaWarpSpecializedILi2ELi1ELi16ELb1ELb0EEEJNS5_IJNSA_ILi64EEESG_SH_EEENS5_IJNST_IS1J_SC_EENST_ISG_SC_EEEEESJ_SK_SJ_SK_NS1E_6fusion15FusionCallbacksIS1I_NS1O_17LinearCombinationISJ_fSJ_fLNS_15FloatRoundStyleE2EEES1K_S1N_JEEENS4_5SM1004TMEM4LOAD26SM100_TMEM_LOAD_32dp32b16xENS4_13SM90_TMA_LOADENS12_INS13_ILi2ELi4ELi3EEES16_NST_INS5_IJS17_SG_EEENS5_IJSG_SC_EEEEEEENS4_39AutoVectorizingCopyWithAssumedAlignmentILi128EEENS4_14SM90_TMA_STOREES23_S25_S25_EEEvvEEEEvNT_6ParamsE) ;  /* 0xffffff84028c7950 */ /* 0x000fea0003c3ffff */
.L_x_155:
[----:B------:R-:W-:-:S00]  /*79d0*/  BRA `(.L_x_155) ;  /* 0xfffffffc00fc7947 */ /* 0x000fc0000383ffff */
[----:B------:R-:W-:-:S00]  /*79e0*/  NOP ;  /* 0x0000000000007918 */ /* 0x000fc00000000000 */
        /* <DEDUP_REMOVED lines=9> */
.L_x_156:


//--------------------- .nv.global.init           --------------------------
	.section	.nv.global.init,"aw",@progbits
.nv.global.init:
	.type		$str$27,@object
	.size		$str$27,($str$28 - $str$27)
$str$27:
        /*0000*/ 	.byte	0x28, 0x61, 0x64, 0x64, 0x72, 0x65, 0x73, 0x73, 0x20, 0x26, 0x20, 0x6d, 0x61, 0x73, 0x6b, 0x29
        /*0010*/ 	.byte	0x20, 0x3d, 0x3d, 0x20, 0x30, 0x00
	.type		$str$28,@object
	.size		$str$28,($str$26 - $str$28)
$str$28:
        /*0016*/ 	.byte	0x2f, 0x74, 0x6d, 0x70, 0x2f, 0x63, 0x75, 0x74, 0x6c, 0x61, 0x73, 0x73, 0x5f, 0x73, 0x77, 0x65
        /*0026*/ 	.byte	0x65, 0x70, 0x5f, 0x73, 0x72, 0x63, 0x2f, 0x69, 0x6e, 0x63, 0x6c, 0x75, 0x64, 0x65, 0x2f, 0x63
        /*0036*/ 	.byte	0x75, 0x74, 0x65, 0x2f, 0x70, 0x6f, 0x69, 0x6e, 0x74, 0x65, 0x72, 0x5f, 0x66, 0x6c, 0x61, 0x67
        /*0046*/ 	.byte	0x67, 0x65, 0x64, 0x2e, 0x68, 0x70, 0x70, 0x00
	.type		$str$26,@object
	.size		$str$26,($str$25 - $str$26)
$str$26:
        /*004e*/ 	.byte	0x2f, 0x74, 0x6d, 0x70, 0x2f, 0x63, 0x75, 0x74, 0x6c, 0x61, 0x73, 0x73, 0x5f, 0x73, 0x77, 0x65
        /*005e*/ 	.byte	0x65, 0x70, 0x5f, 0x73, 0x72, 0x63, 0x2f, 0x69, 0x6e, 0x63, 0x6c, 0x75, 0x64, 0x65, 0x2f, 0x63
        /*006e*/ 	.byte	0x75, 0x74, 0x65, 0x2f, 0x61, 0x74, 0x6f, 0x6d, 0x2f, 0x63, 0x6f, 0x70, 0x79, 0x5f, 0x74, 0x72
        /*007e*/ 	.byte	0x61, 0x69, 0x74, 0x73, 0x5f, 0x73, 0x6d, 0x31, 0x30, 0x30, 0x2e, 0x68, 0x70, 0x70, 0x00
	.type		$str$25,@object
	.size		$str$25,(__unnamed_1 - $str$25)
$str$25:
        /*008d*/ 	.byte	0x28, 0x28, 0x75, 0x69, 0x6e, 0x74, 0x33, 0x32, 0x5f, 0x74, 0x28, 0x74, 0x68, 0x72, 0x65, 0x61
        /*009d*/ 	.byte	0x64, 0x49, 0x64, 0x78, 0x2e, 0x78, 0x29, 0x20, 0x2f, 0x20, 0x33, 0x32, 0x29, 0x20, 0x25, 0x20
        /*00ad*/ 	.byte	0x34, 0x29, 0x20, 0x3d, 0x3d, 0x20, 0x28, 0x28, 0x28, 0x74, 0x6d, 0x65, 0x6d, 0x5f, 0x61, 0x64
        /*00bd*/ 	.byte	0x64, 0x72, 0x20, 0x3e, 0x3e, 0x20, 0x31, 0x36, 0x29, 0x20, 0x2f, 0x20, 0x33, 0x32, 0x29, 0x20
        /*00cd*/ 	.byte	0x25, 0x20, 0x34, 0x29, 0x00
	.type		__unnamed_1,@object
	.size		__unnamed_1,(__unnamed_2 - __unnamed_1)
__unnamed_1:
        /*00d2*/ 	.byte	0x61, 0x75, 0x74, 0x6f, 0x20, 0x63, 0x75, 0x74, 0x65, 0x3a, 0x3a, 0x61, 0x73, 0x5f, 0x70, 0x6f
        /* <DEDUP_REMOVED lines=24> */
        /*0262*/ 	.byte	0x3e, 0x3e, 0x3e, 0x5d, 0x00
	.type		__unnamed_2,@object
	.size		__unnamed_2,(.L_2 - __unnamed_2)
__unnamed_2:
        /* <DEDUP_REMOVED lines=40> */
        /*04e7*/ 	.byte	0x3a, 0x3a, 0x43, 0x3c, 0x30, 0x3e, 0x3e, 0x3e, 0x3e, 0x5d, 0x00
.L_2:


//--------------------- .nv.shared._ZN7cutlass13device_kernelINS_4gemm6kernel13GemmUniversalIN4cute5tupleIJiiiiEEENS1_10collective13CollectiveMmaINS1_35MainloopSm100TmaUmmaWarpSpecializedILi86ELi2ELi4ENS5_IJNS4_1CILi2EEENSA_ILi1EEESC_EEEEENS5_IJNSA_ILi128EEENSA_ILi32EEENSA_ILi16EEEEEENS_6half_tENS5_IJlSC_lEEESJ_SK_NS4_8TiledMMAINS4_8MMA_AtomIJNS4_26SM100_MMA_F16BF16_2x1SM_SSISJ_SJ_fLi128ELi32ELNS4_4UMMA5MajorE0ELSP_0ELNSO_7ScaleInE0ELSQ_0EEEEEENS4_6LayoutINS5_IJSC_SC_SC_EEENS5_IJNSA_ILi0EEESV_SV_EEEEENS5_IJNS4_10UnderscoreESY_SY_EEEEENS4_18SM100_TMA_2SM_LOADENS4_14ComposedLayoutINS4_7SwizzleILi1ELi4ELi3EEENS4_18smem_ptr_flag_bitsILi16EEENST_INS5_IJNSA_ILi8EEESH_EEENS5_IJSH_SC_EEEEEEEvNS4_8identityES11_S1B_vS1C_EENS_8epilogue10collective18CollectiveEpilogueINS1E_23Sm100TmaWarpSpecializedILi2ELi1ELi16ELb1ELb0EEEJNS5_IJNSA_ILi64EEESG_SH_EEENS5_IJNST_IS1J_SC_EENST_ISG_SC_EEEEESJ_SK_SJ_SK_NS1E_6fusion15FusionCallbacksIS1I_NS1O_17LinearCombinationISJ_fSJ_fLNS_15FloatRoundStyleE2EEES1K_S1N_JEEENS4_5SM1004TMEM4LOAD26SM100_TMEM_LOAD_32dp32b16xENS4_13SM90_TMA_LOADENS12_INS13_ILi2ELi4ELi3EEES16_NST_INS5_IJS17_SG_EEENS5_IJSG_SC_EEEEEEENS4_39AutoVectorizingCopyWithAssumedAlignmentILi128EEENS4_14SM90_TMA_STOREES23_S25_S25_EEEvvEEEEvNT_6ParamsE --------------------------
	.section	.nv.shared._ZN7cutlass13device_kernelINS_4gemm6kernel13GemmUniversalIN4cute5tupleIJiiiiEEENS1_10collective13CollectiveMmaINS1_35MainloopSm100TmaUmmaWarpSpecializedILi86ELi2ELi4ENS5_IJNS4_1CILi2EEENSA_ILi1EEESC_EEEEENS5_IJNSA_ILi128EEENSA_ILi32EEENSA_ILi16EEEEEENS_6half_tENS5_IJlSC_lEEESJ_SK_NS4_8TiledMMAINS4_8MMA_AtomIJNS4_26SM100_MMA_F16BF16_2x1SM_SSISJ_SJ_fLi128ELi32ELNS4_4UMMA5MajorE0ELSP_0ELNSO_7ScaleInE0ELSQ_0EEEEEENS4_6LayoutINS5_IJSC_SC_SC_EEENS5_IJNSA_ILi0EEESV_SV_EEEEENS5_IJNS4_10UnderscoreESY_SY_EEEEENS4_18SM100_TMA_2SM_LOADENS4_14ComposedLayoutINS4_7SwizzleILi1ELi4ELi3EEENS4_18smem_ptr_flag_bitsILi16EEENST_INS5_IJNSA_ILi8EEESH_EEENS5_IJSH_SC_EEEEEEEvNS4_8identityES11_S1B_vS1C_EENS_8epilogue10collective18CollectiveEpilogueINS1E_23Sm100TmaWarpSpecializedILi2ELi1ELi16ELb1ELb0EEEJNS5_IJNSA_ILi64EEESG_SH_EEENS5_IJNST_IS1J_SC_EENST_ISG_SC_EEEEESJ_SK_SJ_SK_NS1E_6fusion15FusionCallbacksIS1I_NS1O_17LinearCombinationISJ_fSJ_fLNS_15FloatRoundStyleE2EEES1K_S1N_JEEENS4_5SM1004TMEM4LOAD26SM100_TMEM_LOAD_32dp32b16xENS4_13SM90_TMA_LOADENS12_INS13_ILi2ELi4ELi3EEES16_NST_INS5_IJS17_SG_EEENS5_IJSG_SC_EEEEEEENS4_39AutoVectorizingCopyWithAssumedAlignmentILi128EEENS4_14SM90_TMA_STOREES23_S25_S25_EEEvvEEEEvNT_6ParamsE,"aw",@nobits
	.sectionflags	@""
	.align	16
	.zero		1024


//--------------------- .nv.shared.reserved.0     --------------------------
	.section	.nv.shared.reserved.0,"aw",@nobits
	.weak		__nv_reservedSMEM_offset_0_alias
	.size		__nv_reservedSMEM_offset_0_alias, 0, 64
	.other		__nv_reservedSMEM_offset_0_alias,@"STO_CUDA_RESERVED_SHARED STV_DEFAULT"
__nv_reservedSMEM_offset_0_alias:
	.zero		0
.nv.shared.reserved.0:
	.zero		64
	.weak		__nv_reservedSMEM_tcgen05_partition
	.type		__nv_reservedSMEM_tcgen05_partition,@object
	.size		__nv_reservedSMEM_tcgen05_partition,(.L_0 - __nv_reservedSMEM_tcgen05_partition)
__nv_reservedSMEM_tcgen05_partition:
	.zero		32
.L_0:


//--------------------- .nv.global                --------------------------
	.section	.nv.global,"aw",@nobits
.nv.global:
	.type		_ZN40_INTERNAL_8b7f8c92_4_k_cu_a4b62658_137064cute1_E,@object
	.size		_ZN40_INTERNAL_8b7f8c92_4_k_cu_a4b62658_137064cute1_E,(_ZN40_INTERNAL_8b7f8c92_4_k_cu_a4b62658_137064cuda3std3__45__cpo6cbeginE - _ZN40_INTERNAL_8b7f8c92_4_k_cu_a4b62658_137064cute1_E)
_ZN40_INTERNAL_8b7f8c92_4_k_cu_a4b62658_137064cute1_E:
	.zero		1
	.type		_ZN40_INTERNAL_8b7f8c92_4_k_cu_a4b62658_137064cuda3std3__45__cpo6cbeginE,@object
	.size		_ZN40_INTERNAL_8b7f8c92_4_k_cu_a4b62658_137064cuda3std3__45__cpo6cbeginE,(_ZN40_INTERNAL_8b7f8c92_4_k_cu_a4b62658_137064cuda3std3__48in_placeE - _ZN40_INTERNAL_8b7f8c92_4_k_cu_a4b62658_137064cuda3std3__45__cpo6cbeginE)
_ZN40_INTERNAL_8b7f8c92_4_k_cu_a4b62658_137064cuda3std3__45__cpo6cbeginE:
	.zero		1
	.type		_ZN40_INTERNAL_8b7f8c92_4_k_cu_a4b62658_137064cuda3std3__48in_placeE,@object
	.size		_ZN40_INTERNAL_8b7f8c92_4_k_cu_a4b62658_137064cuda3std3__48in_placeE,(_ZN40_INTERNAL_8b7f8c92_4_k_cu_a4b62658_137064cuda3std6ranges3__45__cpo9iter_moveE - _ZN40_INTERNAL_8b7f8c92_4_k_cu_a4b62658_137064cuda3std3__48in_placeE)
_ZN40_INTERNAL_8b7f8c92_4_k_cu_a4b62658_137064cuda3std3__48in_placeE:
	.zero		1
	.type		_ZN40_INTERNAL_8b7f8c92_4_k_cu_a4b62658_137064cuda3std6ranges3__45__cpo9iter_moveE,@object
	.size		_ZN40_INTERNAL_8b7f8c92_4_k_cu_a4b62658_137064cuda3std6ranges3__45__cpo9iter_moveE,(_ZN40_INTERNAL_8b7f8c92_4_k_cu_a4b62658_137064cuda3std3__45__cpo5beginE - _ZN40_INTERNAL_8b7f8c92_4_k_cu_a4b62658_137064cuda3std6ranges3__45__cpo9iter_moveE)
_ZN40_INTERNAL_8b7f8c92_4_k_cu_a4b62658_137064cuda3std6ranges3__45__cpo9iter_moveE:
	.zero		1
	.type		_ZN40_INTERNAL_8b7f8c92_4_k_cu_a4b62658_137064cuda3std3__45__cpo5beginE,@object
	.size		_ZN40_INTERNAL_8b7f8c92_4_k_cu_a4b62658_137064cuda3std3__45__cpo5beginE,(_ZN40_INTERNAL_8b7f8c92_4_k_cu_a4b62658_137064cuda3std3__442_GLOBAL__N__8b7f8c92_4_k_cu_a4b62658_137066ignoreE - _ZN40_INTERNAL_8b7f8c92_4_k_cu_a4b62658_137064cuda3std3__45__cpo5beginE)
_ZN40_INTERNAL_8b7f8c92_4_k_cu_a4b62658_137064cuda3std3__45__cpo5beginE:
	.zero		1
	.type		_ZN40_INTERNAL_8b7f8c92_4_k_cu_a4b62658_137064cuda3std3__442_GLOBAL__N__8b7f8c92_4_k_cu_a4b62658_137066ignoreE,@object
	.size		_ZN40_INTERNAL_8b7f8c92_4_k_cu_a4b62658_137064cuda3std3__442_GLOBAL__N__8b7f8c92_4_k_cu_a4b62658_137066ignoreE,(_ZN40_INTERNAL_8b7f8c92_4_k_cu_a4b62658_137064cute7productE - _ZN40_INTERNAL_8b7f8c92_4_k_cu_a4b62658_137064cuda3std3__442_GLOBAL__N__8b7f8c92_4_k_cu_a4b62658_137066ignoreE)
_ZN40_INTERNAL_8b7f8c92_4_k_cu_a4b62658_137064cuda3std3__442_GLOBAL__N__8b7f8c92_4_k_cu_a4b62658_137066ignoreE:
	.zero		1
	.type		_ZN40_INTERNAL_8b7f8c92_4_k_cu_a4b62658_137064cute7productE,@object
	.size		_ZN40_INTERNAL_8b7f8c92_4_k_cu_a4b62658_137064cute7productE,(_ZN40_INTERNAL_8b7f8c92_4_k_cu_a4b62658_137064cuda3std3__45__cpo3endE - _ZN40_INTERNAL_8b7f8c92_4_k_cu_a4b62658_137064cute7productE)
_ZN40_INTERNAL_8b7f8c92_4_k_cu_a4b62658_137064cute7productE:
	.zero		1
	.type		_ZN40_INTERNAL_8b7f8c92_4_k_cu_a4b62658_137064cuda3std3__45__cpo3endE,@object
	.size		_ZN40_INTERNAL_8b7f8c92_4_k_cu_a4b62658_137064cuda3std3__45__cpo3endE,(_ZN40_INTERNAL_8b7f8c92_4_k_cu_a4b62658_137064cuda3std3__419piecewise_constructE - _ZN40_INTERNAL_8b7f8c92_4_k_cu_a4b62658_137064cuda3std3__45__cpo3endE)
_ZN40_INTERNAL_8b7f8c92_4_k_cu_a4b62658_137064cuda3std3__45__cpo3endE:
	.zero		1
	.type		_ZN40_INTERNAL_8b7f8c92_4_k_cu_a4b62658_137064cuda3std3__419piecewise_constructE,@object
	.size		_ZN40_INTERNAL_8b7f8c92_4_k_cu_a4b62658_137064cuda3std3__419piecewise_constructE,(_ZN40_INTERNAL_8b7f8c92_4_k_cu_a4b62658_137064cuda3std3__45__cpo4cendE - _ZN40_INTERNAL_8b7f8c92_4_k_cu_a4b62658_137064cuda3std3__419piecewise_constructE)
_ZN40_INTERNAL_8b7f8c92_4_k_cu_a4b62658_137064cuda3std3__419piecewise_constructE:
	.zero		1
	.type		_ZN40_INTERNAL_8b7f8c92_4_k_cu_a4b62658_137064cuda3std3__45__cpo4cendE,@object
	.size		_ZN40_INTERNAL_8b7f8c92_4_k_cu_a4b62658_137064cuda3std3__45__cpo4cendE,(_ZN40_INTERNAL_8b7f8c92_4_k_cu_a4b62658_137064cuda3std6ranges3__45__cpo4swapE - _ZN40_INTERNAL_8b7f8c92_4_k_cu_a4b62658_137064cuda3std3__45__cpo4cendE)
_ZN40_INTERNAL_8b7f8c92_4_k_cu_a4b62658_137064cuda3std3__45__cpo4cendE:
	.zero		1
	.type		_ZN40_INTERNAL_8b7f8c92_4_k_cu_a4b62658_137064cuda3std6ranges3__45__cpo4swapE,@object
	.size		_ZN40_INTERNAL_8b7f8c92_4_k_cu_a4b62658_137064cuda3std6ranges3__45__cpo4swapE,(.L_10 - _ZN40_INTERNAL_8b7f8c92_4_k_cu_a4b62658_137064cuda3std6ranges3__45__cpo4swapE)
_ZN40_INTERNAL_8b7f8c92_4_k_cu_a4b62658_137064cuda3std6ranges3__45__cpo4swapE:
	.zero		1
.L_10:


//--------------------- .nv.constant0._ZN7cutlass13device_kernelINS_4gemm6kernel13GemmUniversalIN4cute5tupleIJiiiiEEENS1_10collective13CollectiveMmaINS1_35MainloopSm100TmaUmmaWarpSpecializedILi86ELi2ELi4ENS5_IJNS4_1CILi2EEENSA_ILi1EEESC_EEEEENS5_IJNSA_ILi128EEENSA_ILi32EEENSA_ILi16EEEEEENS_6half_tENS5_IJlSC_lEEESJ_SK_NS4_8TiledMMAINS4_8MMA_AtomIJNS4_26SM100_MMA_F16BF16_2x1SM_SSISJ_SJ_fLi128ELi32ELNS4_4UMMA5MajorE0ELSP_0ELNSO_7ScaleInE0ELSQ_0EEEEEENS4_6LayoutINS5_IJSC_SC_SC_EEENS5_IJNSA_ILi0EEESV_SV_EEEEENS5_IJNS4_10UnderscoreESY_SY_EEEEENS4_18SM100_TMA_2SM_LOADENS4_14ComposedLayoutINS4_7SwizzleILi1ELi4ELi3EEENS4_18smem_ptr_flag_bitsILi16EEENST_INS5_IJNSA_ILi8EEESH_EEENS5_IJSH_SC_EEEEEEEvNS4_8identityES11_S1B_vS1C_EENS_8epilogue10collective18CollectiveEpilogueINS1E_23Sm100TmaWarpSpecializedILi2ELi1ELi16ELb1ELb0EEEJNS5_IJNSA_ILi64EEESG_SH_EEENS5_IJNST_IS1J_SC_EENST_ISG_SC_EEEEESJ_SK_SJ_SK_NS1E_6fusion15FusionCallbacksIS1I_NS1O_17LinearCombinationISJ_fSJ_fLNS_15FloatRoundStyleE2EEES1K_S1N_JEEENS4_5SM1004TMEM4LOAD26SM100_TMEM_LOAD_32dp32b16xENS4_13SM90_TMA_LOADENS12_INS13_ILi2ELi4ELi3EEES16_NST_INS5_IJS17_SG_EEENS5_IJSG_SC_EEEEEEENS4_39AutoVectorizingCopyWithAssumedAlignmentILi128EEENS4_14SM90_TMA_STOREES23_S25_S25_EEEvvEEEEvNT_6ParamsE --------------------------
	.section	.nv.constant0._ZN7cutlass13device_kernelINS_4gemm6kernel13GemmUniversalIN4cute5tupleIJiiiiEEENS1_10collective13CollectiveMmaINS1_35MainloopSm100TmaUmmaWarpSpecializedILi86ELi2ELi4ENS5_IJNS4_1CILi2EEENSA_ILi1EEESC_EEEEENS5_IJNSA_ILi128EEENSA_ILi32EEENSA_ILi16EEEEEENS_6half_tENS5_IJlSC_lEEESJ_SK_NS4_8TiledMMAINS4_8MMA_AtomIJNS4_26SM100_MMA_F16BF16_2x1SM_SSISJ_SJ_fLi128ELi32ELNS4_4UMMA5MajorE0ELSP_0ELNSO_7ScaleInE0ELSQ_0EEEEEENS4_6LayoutINS5_IJSC_SC_SC_EEENS5_IJNSA_ILi0EEESV_SV_EEEEENS5_IJNS4_10UnderscoreESY_SY_EEEEENS4_18SM100_TMA_2SM_LOADENS4_14ComposedLayoutINS4_7SwizzleILi1ELi4ELi3EEENS4_18smem_ptr_flag_bitsILi16EEENST_INS5_IJNSA_ILi8EEESH_EEENS5_IJSH_SC_EEEEEEEvNS4_8identityES11_S1B_vS1C_EENS_8epilogue10collective18CollectiveEpilogueINS1E_23Sm100TmaWarpSpecializedILi2ELi1ELi16ELb1ELb0EEEJNS5_IJNSA_ILi64EEESG_SH_EEENS5_IJNST_IS1J_SC_EENST_ISG_SC_EEEEESJ_SK_SJ_SK_NS1E_6fusion15FusionCallbacksIS1I_NS1O_17LinearCombinationISJ_fSJ_fLNS_15FloatRoundStyleE2EEES1K_S1N_JEEENS4_5SM1004TMEM4LOAD26SM100_TMEM_LOAD_32dp32b16xENS4_13SM90_TMA_LOADENS12_INS13_ILi2ELi4ELi3EEES16_NST_INS5_IJS17_SG_EEENS5_IJSG_SC_EEEEEEENS4_39AutoVectorizingCopyWithAssumedAlignmentILi128EEENS4_14SM90_TMA_STOREES23_S25_S25_EEEvvEEEEvNT_6ParamsE,"a",@progbits
	.sectionflags	@""
	.align	4
.nv.constant0._ZN7cutlass13device_kernelINS_4gemm6kernel13GemmUniversalIN4cute5tupleIJiiiiEEENS1_10collective13CollectiveMmaINS1_35MainloopSm100TmaUmmaWarpSpecializedILi86ELi2ELi4ENS5_IJNS4_1CILi2EEENSA_ILi1EEESC_EEEEENS5_IJNSA_ILi128EEENSA_ILi32EEENSA_ILi16EEEEEENS_6half_tENS5_IJlSC_lEEESJ_SK_NS4_8TiledMMAINS4_8MMA_AtomIJNS4_26SM100_MMA_F16BF16_2x1SM_SSISJ_SJ_fLi128ELi32ELNS4_4UMMA5MajorE0ELSP_0ELNSO_7ScaleInE0ELSQ_0EEEEEENS4_6LayoutINS5_IJSC_SC_SC_EEENS5_IJNSA_ILi0EEESV_SV_EEEEENS5_IJNS4_10UnderscoreESY_SY_EEEEENS4_18SM100_TMA_2SM_LOADENS4_14ComposedLayoutINS4_7SwizzleILi1ELi4ELi3EEENS4_18smem_ptr_flag_bitsILi16EEENST_INS5_IJNSA_ILi8EEESH_EEENS5_IJSH_SC_EEEEEEEvNS4_8identityES11_S1B_vS1C_EENS_8epilogue10collective18CollectiveEpilogueINS1E_23Sm100TmaWarpSpecializedILi2ELi1ELi16ELb1ELb0EEEJNS5_IJNSA_ILi64EEESG_SH_EEENS5_IJNST_IS1J_SC_EENST_ISG_SC_EEEEESJ_SK_SJ_SK_NS1E_6fusion15FusionCallbacksIS1I_NS1O_17LinearCombinationISJ_fSJ_fLNS_15FloatRoundStyleE2EEES1K_S1N_JEEENS4_5SM1004TMEM4LOAD26SM100_TMEM_LOAD_32dp32b16xENS4_13SM90_TMA_LOADENS12_INS13_ILi2ELi4ELi3EEES16_NST_INS5_IJS17_SG_EEENS5_IJSG_SC_EEEEEEENS4_39AutoVectorizingCopyWithAssumedAlignmentILi128EEENS4_14SM90_TMA_STOREES23_S25_S25_EEEvvEEEEvNT_6ParamsE:
	.zero		2944


//--------------------- SYMBOLS --------------------------

	.type		.nv.reservedSmem.offset0,@object
	.size		.nv.reservedSmem.offset0,0x4
	.type		.nv.reservedSmem.cap,@object
	.size		.nv.reservedSmem.cap,0x4
	.type		__assertfail,@function
